// auto-generated by cutlass_sweep.gemm — config: {"arch": "sm_90", "cluster_m": 1, "cluster_n": 1, "dtype": "int8", "dtype_b": "int8", "layout": "nt", "stages": 0, "tile_k": 32, "tile_m": 128, "tile_n": 64}
#include "cutlass/cutlass.h"
#include "cutlass/gemm/collective/collective_builder.hpp"
#include "cutlass/gemm/device/gemm_universal_adapter.h"
#include "cutlass/gemm/kernel/gemm_universal.hpp"
#include "cutlass/epilogue/collective/collective_builder.hpp"

using ElemA = int8_t;
using ElemB = int8_t;
using ElemCD = int8_t;
using Acc  = int32_t;
using TileShape    = cute::Shape<cute::_128, cute::_64, cute::_32>;
using ClusterShape = cute::Shape<cute::_1, cute::_1, cute::_1>;

using CollectiveEpilogue = typename cutlass::epilogue::collective::CollectiveBuilder<
    cutlass::arch::Sm90, cutlass::arch::OpClassTensorOp,
    TileShape, ClusterShape,
    cutlass::epilogue::collective::EpilogueTileAuto,
    Acc, Acc,
    ElemCD, cutlass::layout::RowMajor, 128 / cutlass::sizeof_bits<ElemCD>::value,
    ElemCD, cutlass::layout::RowMajor, 128 / cutlass::sizeof_bits<ElemCD>::value,
    cutlass::epilogue::collective::EpilogueScheduleAuto
  >::CollectiveOp;

using CollectiveMainloop = typename cutlass::gemm::collective::CollectiveBuilder<
    cutlass::arch::Sm90, cutlass::arch::OpClassTensorOp,
    ElemA, cutlass::layout::RowMajor, 128 / cutlass::sizeof_bits<ElemA>::value,
    ElemB, cutlass::layout::ColumnMajor, 128 / cutlass::sizeof_bits<ElemB>::value,
    Acc,
    TileShape, ClusterShape,
    cutlass::gemm::collective::StageCountAutoCarveout<static_cast<int>(sizeof(typename CollectiveEpilogue::SharedStorage))>,
    cutlass::gemm::collective::KernelScheduleAuto
  >::CollectiveOp;

using GemmKernel = cutlass::gemm::kernel::GemmUniversal<
    cute::Shape<int,int,int,int>,
    CollectiveMainloop,
    CollectiveEpilogue
>;
using Gemm = cutlass::gemm::device::GemmUniversalAdapter<GemmKernel>;

// Force the device kernel symbol into the cubin without needing a host main.
auto* _anchor = &cutlass::device_kernel<GemmKernel>;


// ===== COMPILED SASS (sm_90a) =====

	.target	sm_90a

	.elftype	@"ET_EXEC"


//--------------------- .note.nv.tkinfo           --------------------------
	.section	.note.nv.tkinfo,"",@"SHT_NOTE"
	.sectionflags	@"SHF_NOTE_NV_TKINFO"
	.tkinfo
        /*0018*/ 	.word	0x00000002
        /*0030*/ 	.string	""
        /*0030*/ 	.string	"ptxas"
        /*0030*/ 	.string	"Cuda compilation tools, release 13.0, V13.0.88"
        /*0030*/ 	.string	"Build cuda_13.0.r13.0/compiler.36424714_0"
        /*0030*/ 	.string	"-arch sm_90a -m 64 "



//--------------------- .note.nv.cuinfo           --------------------------
	.section	.note.nv.cuinfo,"",@"SHT_NOTE"
	.sectionflags	@"SHF_NOTE_NV_CUINFO"
        /*0018*/ 	.short	0x0002
        /*001a*/ 	.short	0x005a
        /*001c*/ 	.short	0x0082
	.zero		2


//--------------------- .nv.info                  --------------------------
	.section	.nv.info,"",@"SHT_CUDA_INFO"
	.align	4


	//----- nvinfo : EIATTR_REGCOUNT
	.align		4
        /*0000*/ 	.byte	0x04, 0x2f
        /*0002*/ 	.short	(.L_15 - .L_14)
	.align		4
.L_14:
        /*0004*/ 	.word	index@(_ZN7cutlass13device_kernelINS_4gemm6kernel13GemmUniversalIN4cute5tupleIJiiiiEEENS1_10collective13CollectiveMmaINS1_34MainloopSm90TmaGmmaWarpSpecializedILi37ENS5_IJNS4_1CILi1EEESB_SB_EEENS1_35KernelTmaWarpSpecializedCooperativeEEENS5_IJNSA_ILi128EEENSA_ILi64EEENSA_ILi32EEEEEEaNS5_IJlSB_lEEEaSJ_NS4_8TiledMMAINS4_8MMA_AtomIJNS4_4SM904GMMA26MMA_64x64x32_S32S8S8_SS_TNEEEENS4_6LayoutINS5_IJNSA_ILi2EEESB_SB_EEENS5_IJSB_NSA_ILi0EEEST_EEEEENS5_IJNS4_10UnderscoreESW_SW_EEEEENS4_13SM90_TMA_LOADENS4_14ComposedLayoutINS4_7SwizzleILi1ELi4ELi3EEENS4_18smem_ptr_flag_bitsILi8EEENSQ_INS5_IJNSA_ILi8EEESH_EEENS5_IJSH_SB_EEEEEEEvNS4_8identityESZ_S19_vS1A_EENS_8epilogue10collective6detail29Sm90TmaWarpSpecializedAdapterINS1D_15DefaultEpilogueIaSJ_SJ_NS1C_6thread17LinearCombinationIaLi1EiiLNS1H_9ScaleType4KindE0ELNS_15FloatRoundStyleE2EaEENS1_15EpilogueDefaultEEEEEvvEEEEvNT_6ParamsE)
        /*0008*/ 	.word	0x000000a8


	//----- nvinfo : EIATTR_FRAME_SIZE
	.align		4
.L_15:
        /*000c*/ 	.byte	0x04, 0x11
        /*000e*/ 	.short	(.L_17 - .L_16)
	.align		4
.L_16:
        /*0010*/ 	.word	index@(_ZN7cutlass13device_kernelINS_4gemm6kernel13GemmUniversalIN4cute5tupleIJiiiiEEENS1_10collective13CollectiveMmaINS1_34MainloopSm90TmaGmmaWarpSpecializedILi37ENS5_IJNS4_1CILi1EEESB_SB_EEENS1_35KernelTmaWarpSpecializedCooperativeEEENS5_IJNSA_ILi128EEENSA_ILi64EEENSA_ILi32EEEEEEaNS5_IJlSB_lEEEaSJ_NS4_8TiledMMAINS4_8MMA_AtomIJNS4_4SM904GMMA26MMA_64x64x32_S32S8S8_SS_TNEEEENS4_6LayoutINS5_IJNSA_ILi2EEESB_SB_EEENS5_IJSB_NSA_ILi0EEEST_EEEEENS5_IJNS4_10UnderscoreESW_SW_EEEEENS4_13SM90_TMA_LOADENS4_14ComposedLayoutINS4_7SwizzleILi1ELi4ELi3EEENS4_18smem_ptr_flag_bitsILi8EEENSQ_INS5_IJNSA_ILi8EEESH_EEENS5_IJSH_SB_EEEEEEEvNS4_8identityESZ_S19_vS1A_EENS_8epilogue10collective6detail29Sm90TmaWarpSpecializedAdapterINS1D_15DefaultEpilogueIaSJ_SJ_NS1C_6thread17LinearCombinationIaLi1EiiLNS1H_9ScaleType4KindE0ELNS_15FloatRoundStyleE2EaEENS1_15EpilogueDefaultEEEEEvvEEEEvNT_6ParamsE)
        /*0014*/ 	.word	0x00000000


	//----- nvinfo : EIATTR_MIN_STACK_SIZE
	.align		4
.L_17:
        /*0018*/ 	.byte	0x04, 0x12
        /*001a*/ 	.short	(.L_19 - .L_18)
	.align		4
.L_18:
        /*001c*/ 	.word	index@(_ZN7cutlass13device_kernelINS_4gemm6kernel13GemmUniversalIN4cute5tupleIJiiiiEEENS1_10collective13CollectiveMmaINS1_34MainloopSm90TmaGmmaWarpSpecializedILi37ENS5_IJNS4_1CILi1EEESB_SB_EEENS1_35KernelTmaWarpSpecializedCooperativeEEENS5_IJNSA_ILi128EEENSA_ILi64EEENSA_ILi32EEEEEEaNS5_IJlSB_lEEEaSJ_NS4_8TiledMMAINS4_8MMA_AtomIJNS4_4SM904GMMA26MMA_64x64x32_S32S8S8_SS_TNEEEENS4_6LayoutINS5_IJNSA_ILi2EEESB_SB_EEENS5_IJSB_NSA_ILi0EEEST_EEEEENS5_IJNS4_10UnderscoreESW_SW_EEEEENS4_13SM90_TMA_LOADENS4_14ComposedLayoutINS4_7SwizzleILi1ELi4ELi3EEENS4_18smem_ptr_flag_bitsILi8EEENSQ_INS5_IJNSA_ILi8EEESH_EEENS5_IJSH_SB_EEEEEEEvNS4_8identityESZ_S19_vS1A_EENS_8epilogue10collective6detail29Sm90TmaWarpSpecializedAdapterINS1D_15DefaultEpilogueIaSJ_SJ_NS1C_6thread17LinearCombinationIaLi1EiiLNS1H_9ScaleType4KindE0ELNS_15FloatRoundStyleE2EaEENS1_15EpilogueDefaultEEEEEvvEEEEvNT_6ParamsE)
        /*0020*/ 	.word	0x00000000
.L_19:


//--------------------- .nv.compat                --------------------------
	.section	.nv.compat,"",@"SHT_CUDA_COMPAT_INFO"
	.align	4
        /*0000*/ 	.byte	0x02, 0x09, 0x01, 0x00, 0x02, 0x02, 0x04, 0x00, 0x02, 0x05, 0x05, 0x00, 0x03, 0x07, 0x01, 0x01
        /*0010*/ 	.byte	0x02, 0x03, 0x01, 0x00, 0x02, 0x06, 0x01, 0x00, 0x04, 0x0b, 0x08, 0x00, 0x00, 0x00, 0x00, 0x00
        /*0020*/ 	.byte	0x00, 0x00, 0x00, 0x00


//--------------------- .nv.info._ZN7cutlass13device_kernelINS_4gemm6kernel13GemmUniversalIN4cute5tupleIJiiiiEEENS1_10collective13CollectiveMmaINS1_34MainloopSm90TmaGmmaWarpSpecializedILi37ENS5_IJNS4_1CILi1EEESB_SB_EEENS1_35KernelTmaWarpSpecializedCooperativeEEENS5_IJNSA_ILi128EEENSA_ILi64EEENSA_ILi32EEEEEEaNS5_IJlSB_lEEEaSJ_NS4_8TiledMMAINS4_8MMA_AtomIJNS4_4SM904GMMA26MMA_64x64x32_S32S8S8_SS_TNEEEENS4_6LayoutINS5_IJNSA_ILi2EEESB_SB_EEENS5_IJSB_NSA_ILi0EEEST_EEEEENS5_IJNS4_10UnderscoreESW_SW_EEEEENS4_13SM90_TMA_LOADENS4_14ComposedLayoutINS4_7SwizzleILi1ELi4ELi3EEENS4_18smem_ptr_flag_bitsILi8EEENSQ_INS5_IJNSA_ILi8EEESH_EEENS5_IJSH_SB_EEEEEEEvNS4_8identityESZ_S19_vS1A_EENS_8epilogue10collective6detail29Sm90TmaWarpSpecializedAdapterINS1D_15DefaultEpilogueIaSJ_SJ_NS1C_6thread17LinearCombinationIaLi1EiiLNS1H_9ScaleType4KindE0ELNS_15FloatRoundStyleE2EaEENS1_15EpilogueDefaultEEEEEvvEEEEvNT_6ParamsE --------------------------
	.section	.nv.info._ZN7cutlass13device_kernelINS_4gemm6kernel13GemmUniversalIN4cute5tupleIJiiiiEEENS1_10collective13CollectiveMmaINS1_34MainloopSm90TmaGmmaWarpSpecializedILi37ENS5_IJNS4_1CILi1EEESB_SB_EEENS1_35KernelTmaWarpSpecializedCooperativeEEENS5_IJNSA_ILi128EEENSA_ILi64EEENSA_ILi32EEEEEEaNS5_IJlSB_lEEEaSJ_NS4_8TiledMMAINS4_8MMA_AtomIJNS4_4SM904GMMA26MMA_64x64x32_S32S8S8_SS_TNEEEENS4_6LayoutINS5_IJNSA_ILi2EEESB_SB_EEENS5_IJSB_NSA_ILi0EEEST_EEEEENS5_IJNS4_10UnderscoreESW_SW_EEEEENS4_13SM90_TMA_LOADENS4_14ComposedLayoutINS4_7SwizzleILi1ELi4ELi3EEENS4_18smem_ptr_flag_bitsILi8EEENSQ_INS5_IJNSA_ILi8EEESH_EEENS5_IJSH_SB_EEEEEEEvNS4_8identityESZ_S19_vS1A_EENS_8epilogue10collective6detail29Sm90TmaWarpSpecializedAdapterINS1D_15DefaultEpilogueIaSJ_SJ_NS1C_6thread17LinearCombinationIaLi1EiiLNS1H_9ScaleType4KindE0ELNS_15FloatRoundStyleE2EaEENS1_15EpilogueDefaultEEEEEvvEEEEvNT_6ParamsE,"",@"SHT_CUDA_INFO"
	.sectionflags	@""
	.align	4


	//----- nvinfo : EIATTR_CUDA_API_VERSION
	.align		4
        /*0000*/ 	.byte	0x04, 0x37
        /*0002*/ 	.short	(.L_21 - .L_20)
.L_20:
        /*0004*/ 	.word	0x00000082


	//----- nvinfo : EIATTR_KPARAM_INFO
	.align		4
.L_21:
        /*0008*/ 	.byte	0x04, 0x17
        /*000a*/ 	.short	(.L_23 - .L_22)
.L_22:
        /*000c*/ 	.word	0x00000000
        /*0010*/ 	.short	0x0000
        /*0012*/ 	.short	0x0070
        /*0014*/ 	.byte	0x00, 0xf0, 0x01, 0x10


	//----- nvinfo : EIATTR_SPARSE_MMA_MASK
	.align		4
.L_23:
        /*0018*/ 	.byte	0x03, 0x50
        /*001a*/ 	.short	0x0000


	//----- nvinfo : EIATTR_MAXREG_COUNT
	.align		4
        /*001c*/ 	.byte	0x03, 0x1b
        /*001e*/ 	.short	0x00a8


	//----- nvinfo : EIATTR_NUM_BARRIERS
	.align		4
        /*0020*/ 	.byte	0x02, 0x4c
        /*0022*/ 	.byte	0x01
	.zero		1


	//----- nvinfo : EIATTR_EXTERNS
	.align		4
        /*0024*/ 	.byte	0x04, 0x0f
        /*0026*/ 	.short	(.L_25 - .L_24)


	//   ....[0]....
	.align		4
.L_24:
        /*0028*/ 	.word	index@(__assertfail)


	//----- nvinfo : EIATTR_MERCURY_ISA_VERSION
	.align		4
.L_25:
        /*002c*/ 	.byte	0x03, 0x5f
        /*002e*/ 	.short	0x0101


	//----- nvinfo : EIATTR_INT_WARP_WIDE_INSTR_OFFSETS
	.align		4
        /*0030*/ 	.byte	0x04, 0x31
        /*0032*/ 	.short	(.L_27 - .L_26)


	//   ....[0]....
.L_26:
        /*0034*/ 	.word	0x00000840


	//   ....[1]....
        /*0038*/ 	.word	0x00000850


	//   ....[2]....
        /*003c*/ 	.word	0x00000910


	//----- nvinfo : EIATTR_COOP_GROUP_MASK_REGIDS
	.align		4
.L_27:
        /*0040*/ 	.byte	0x04, 0x29
        /*0042*/ 	.short	(.L_29 - .L_28)


	//   ....[0]....
.L_28:
        /*0044*/ 	.word	0xffffffff


	//   ....[1]....
        /*0048*/ 	.word	0xffffffff


	//   ....[2]....
        /*004c*/ 	.word	0xffffffff


	//   ....[3]....
        /*0050*/ 	.word	0xffffffff


	//   ....[4]....
        /*0054*/ 	.word	0xffffffff


	//----- nvinfo : EIATTR_COOP_GROUP_INSTR_OFFSETS
	.align		4
.L_29:
        /*0058*/ 	.byte	0x04, 0x28
        /*005a*/ 	.short	(.L_31 - .L_30)


	//   ....[0]....
.L_30:
        /*005c*/ 	.word	0x00000060


	//   ....[1]....
        /*0060*/ 	.word	0x00000070


	//   ....[2]....
        /*0064*/ 	.word	0x00000130


	//   ....[3]....
        /*0068*/ 	.word	0x00000710


	//   ....[4]....
        /*006c*/ 	.word	0x000015d0


	//----- nvinfo : EIATTR_REG_RECONFIG
	.align		4
.L_31:
        /*0070*/ 	.byte	0x01, 0x54
	.zero		2


	//----- nvinfo : EIATTR_SYSCALL_OFFSETS
	.align		4
        /*0074*/ 	.byte	0x04, 0x46
        /*0076*/ 	.short	(.L_33 - .L_32)


	//   ....[0]....
.L_32:
        /*0078*/ 	.word	0x000017c0


	//----- nvinfo : EIATTR_MBARRIER_INSTR_OFFSETS
	.align		4
.L_33:
        /*007c*/ 	.byte	0x04, 0x39
        /*007e*/ 	.short	(.L_35 - .L_34)


	//   ....[0]....
.L_34:
        /*0080*/ 	.word	0x00000250
        /*0084*/ 	.word	0x000000ff
        /*0088*/ 	.word	0x00000000
        /*008c*/ 	.short	0x0100
        /*008e*/ 	.byte	0x08
	.zero		1


	//   ....[1]....
        /*0090*/ 	.word	0x00000260
        /*0094*/ 	.word	0x000000ff
        /*0098*/ 	.word	0x00000128
        /*009c*/ 	.short	0x0100
        /*009e*/ 	.byte	0x08
	.zero		1


	//   ....[2]....
        /*00a0*/ 	.word	0x00000270
        /*00a4*/ 	.word	0x000000ff
        /*00a8*/ 	.word	0x00000008
        /*00ac*/ 	.short	0x0100
        /*00ae*/ 	.byte	0x08
	.zero		1


	//   ....[3]....
        /*00b0*/ 	.word	0x00000280
        /*00b4*/ 	.word	0x000000ff
        /*00b8*/ 	.word	0x00000130
        /*00bc*/ 	.short	0x0100
        /*00be*/ 	.byte	0x08
	.zero		1


	//   ....[4]....
        /*00c0*/ 	.word	0x00000290
        /*00c4*/ 	.word	0x000000ff
        /*00c8*/ 	.word	0x00000010
        /*00cc*/ 	.short	0x0100
        /*00ce*/ 	.byte	0x08
	.zero		1


	//   ....[5]....
        /*00d0*/ 	.word	0x000002a0
        /*00d4*/ 	.word	0x000000ff
        /*00d8*/ 	.word	0x00000138
        /*00dc*/ 	.short	0x0100
        /*00de*/ 	.byte	0x08
	.zero		1


	//   ....[6]....
        /*00e0*/ 	.word	0x000002b0
        /*00e4*/ 	.word	0x000000ff
        /*00e8*/ 	.word	0x00000018
        /*00ec*/ 	.short	0x0100
        /*00ee*/ 	.byte	0x08
	.zero		1


	//   ....[7]....
        /*00f0*/ 	.word	0x000002c0
        /*00f4*/ 	.word	0x000000ff
        /*00f8*/ 	.word	0x00000140
        /*00fc*/ 	.short	0x0100
        /*00fe*/ 	.byte	0x08
	.zero		1


	//   ....[8]....
        /*0100*/ 	.word	0x000002d0
        /*0104*/ 	.word	0x000000ff
        /*0108*/ 	.word	0x00000020
        /*010c*/ 	.short	0x0100
        /*010e*/ 	.byte	0x08
	.zero		1


	//   ....[9]....
        /*0110*/ 	.word	0x000002e0
        /*0114*/ 	.word	0x000000ff
        /*0118*/ 	.word	0x00000148
        /*011c*/ 	.short	0x0100
        /*011e*/ 	.byte	0x08
	.zero		1


	//   ....[10]....
        /*0120*/ 	.word	0x000002f0
        /*0124*/ 	.word	0x000000ff
        /*0128*/ 	.word	0x00000028
        /*012c*/ 	.short	0x0100
        /*012e*/ 	.byte	0x08
	.zero		1


	//   ....[11]....
        /*0130*/ 	.word	0x00000300
        /*0134*/ 	.word	0x000000ff
        /*0138*/ 	.word	0x00000150
        /*013c*/ 	.short	0x0100
        /*013e*/ 	.byte	0x08
	.zero		1


	//   ....[12]....
        /*0140*/ 	.word	0x00000310
        /*0144*/ 	.word	0x000000ff
        /*0148*/ 	.word	0x00000030
        /*014c*/ 	.short	0x0100
        /*014e*/ 	.byte	0x08
	.zero		1


	//   ....[13]....
        /*0150*/ 	.word	0x00000320
        /*0154*/ 	.word	0x000000ff
        /*0158*/ 	.word	0x00000158
        /*015c*/ 	.short	0x0100
        /*015e*/ 	.byte	0x08
	.zero		1


	//   ....[14]....
        /*0160*/ 	.word	0x00000330
        /*0164*/ 	.word	0x000000ff
        /*0168*/ 	.word	0x00000038
        /*016c*/ 	.short	0x0100
        /*016e*/ 	.byte	0x08
	.zero		1


	//   ....[15]....
        /*0170*/ 	.word	0x00000340
        /*0174*/ 	.word	0x000000ff
        /*0178*/ 	.word	0x00000160
        /*017c*/ 	.short	0x0100
        /*017e*/ 	.byte	0x08
	.zero		1


	//   ....[16]....
        /*0180*/ 	.word	0x00000350
        /*0184*/ 	.word	0x000000ff
        /*0188*/ 	.word	0x00000040
        /*018c*/ 	.short	0x0100
        /*018e*/ 	.byte	0x08
	.zero		1


	//   ....[17]....
        /*0190*/ 	.word	0x00000360
        /*0194*/ 	.word	0x000000ff
        /*0198*/ 	.word	0x00000168
        /*019c*/ 	.short	0x0100
        /*019e*/ 	.byte	0x08
	.zero		1


	//   ....[18]....
        /*01a0*/ 	.word	0x00000370
        /*01a4*/ 	.word	0x000000ff
        /*01a8*/ 	.word	0x00000048
        /*01ac*/ 	.short	0x0100
        /*01ae*/ 	.byte	0x08
	.zero		1


	//   ....[19]....
        /*01b0*/ 	.word	0x00000380
        /*01b4*/ 	.word	0x000000ff
        /*01b8*/ 	.word	0x00000170
        /*01bc*/ 	.short	0x0100
        /*01be*/ 	.byte	0x08
	.zero		1


	//   ....[20]....
        /*01c0*/ 	.word	0x00000390
        /*01c4*/ 	.word	0x000000ff
        /*01c8*/ 	.word	0x00000050
        /*01cc*/ 	.short	0x0100
        /*01ce*/ 	.byte	0x08
	.zero		1


	//   ....[21]....
        /*01d0*/ 	.word	0x000003a0
        /*01d4*/ 	.word	0x000000ff
        /*01d8*/ 	.word	0x00000178
        /*01dc*/ 	.short	0x0100
        /*01de*/ 	.byte	0x08
	.zero		1


	//   ....[22]....
        /*01e0*/ 	.word	0x000003b0
        /*01e4*/ 	.word	0x000000ff
        /*01e8*/ 	.word	0x00000058
        /*01ec*/ 	.short	0x0100
        /*01ee*/ 	.byte	0x08
	.zero		1


	//   ....[23]....
        /*01f0*/ 	.word	0x000003c0
        /*01f4*/ 	.word	0x000000ff
        /*01f8*/ 	.word	0x00000180
        /*01fc*/ 	.short	0x0100
        /*01fe*/ 	.byte	0x08
	.zero		1


	//   ....[24]....
        /*0200*/ 	.word	0x000003d0
        /*0204*/ 	.word	0x000000ff
        /*0208*/ 	.word	0x00000060
        /*020c*/ 	.short	0x0100
        /*020e*/ 	.byte	0x08
	.zero		1


	//   ....[25]....
        /*0210*/ 	.word	0x000003e0
        /*0214*/ 	.word	0x000000ff
        /*0218*/ 	.word	0x00000188
        /*021c*/ 	.short	0x0100
        /*021e*/ 	.byte	0x08
	.zero		1


	//   ....[26]....
        /*0220*/ 	.word	0x000003f0
        /*0224*/ 	.word	0x000000ff
        /*0228*/ 	.word	0x00000068
        /*022c*/ 	.short	0x0100
        /*022e*/ 	.byte	0x08
	.zero		1


	//   ....[27]....
        /*0230*/ 	.word	0x00000400
        /*0234*/ 	.word	0x000000ff
        /*0238*/ 	.word	0x00000190
        /*023c*/ 	.short	0x0100
        /*023e*/ 	.byte	0x08
	.zero		1


	//   ....[28]....
        /*0240*/ 	.word	0x00000410
        /*0244*/ 	.word	0x000000ff
        /*0248*/ 	.word	0x00000070
        /*024c*/ 	.short	0x0100
        /*024e*/ 	.byte	0x08
	.zero		1


	//   ....[29]....
        /*0250*/ 	.word	0x00000420
        /*0254*/ 	.word	0x000000ff
        /*0258*/ 	.word	0x00000198
        /*025c*/ 	.short	0x0100
        /*025e*/ 	.byte	0x08
	.zero		1


	//   ....[30]....
        /*0260*/ 	.word	0x00000430
        /*0264*/ 	.word	0x000000ff
        /*0268*/ 	.word	0x00000078
        /*026c*/ 	.short	0x0100
        /*026e*/ 	.byte	0x08
	.zero		1


	//   ....[31]....
        /*0270*/ 	.word	0x00000440
        /*0274*/ 	.word	0x000000ff
        /*0278*/ 	.word	0x000001a0
        /*027c*/ 	.short	0x0100
        /*027e*/ 	.byte	0x08
	.zero		1


	//   ....[32]....
        /*0280*/ 	.word	0x00000450
        /*0284*/ 	.word	0x000000ff
        /*0288*/ 	.word	0x00000080
        /*028c*/ 	.short	0x0100
        /*028e*/ 	.byte	0x08
	.zero		1


	//   ....[33]....
        /*0290*/ 	.word	0x00000460
        /*0294*/ 	.word	0x000000ff
        /*0298*/ 	.word	0x000001a8
        /*029c*/ 	.short	0x0100
        /*029e*/ 	.byte	0x08
	.zero		1


	//   ....[34]....
        /*02a0*/ 	.word	0x00000470
        /*02a4*/ 	.word	0x000000ff
        /*02a8*/ 	.word	0x00000088
        /*02ac*/ 	.short	0x0100
        /*02ae*/ 	.byte	0x08
	.zero		1


	//   ....[35]....
        /*02b0*/ 	.word	0x00000480
        /*02b4*/ 	.word	0x000000ff
        /*02b8*/ 	.word	0x000001b0
        /*02bc*/ 	.short	0x0100
        /*02be*/ 	.byte	0x08
	.zero		1


	//   ....[36]....
        /*02c0*/ 	.word	0x00000490
        /*02c4*/ 	.word	0x000000ff
        /*02c8*/ 	.word	0x00000090
        /*02cc*/ 	.short	0x0100
        /*02ce*/ 	.byte	0x08
	.zero		1


	//   ....[37]....
        /*02d0*/ 	.word	0x000004a0
        /*02d4*/ 	.word	0x000000ff
        /*02d8*/ 	.word	0x000001b8
        /*02dc*/ 	.short	0x0100
        /*02de*/ 	.byte	0x08
	.zero		1


	//   ....[38]....
        /*02e0*/ 	.word	0x000004b0
        /*02e4*/ 	.word	0x000000ff
        /*02e8*/ 	.word	0x00000098
        /*02ec*/ 	.short	0x0100
        /*02ee*/ 	.byte	0x08
	.zero		1


	//   ....[39]....
        /*02f0*/ 	.word	0x000004c0
        /*02f4*/ 	.word	0x000000ff
        /*02f8*/ 	.word	0x000001c0
        /*02fc*/ 	.short	0x0100
        /*02fe*/ 	.byte	0x08
	.zero		1


	//   ....[40]....
        /*0300*/ 	.word	0x000004d0
        /*0304*/ 	.word	0x000000ff
        /*0308*/ 	.word	0x000000a0
        /*030c*/ 	.short	0x0100
        /*030e*/ 	.byte	0x08
	.zero		1


	//   ....[41]....
        /*0310*/ 	.word	0x000004e0
        /*0314*/ 	.word	0x000000ff
        /*0318*/ 	.word	0x000001c8
        /*031c*/ 	.short	0x0100
        /*031e*/ 	.byte	0x08
	.zero		1


	//   ....[42]....
        /*0320*/ 	.word	0x000004f0
        /*0324*/ 	.word	0x000000ff
        /*0328*/ 	.word	0x000000a8
        /*032c*/ 	.short	0x0100
        /*032e*/ 	.byte	0x08
	.zero		1


	//   ....[43]....
        /*0330*/ 	.word	0x00000500
        /*0334*/ 	.word	0x000000ff
        /*0338*/ 	.word	0x000001d0
        /*033c*/ 	.short	0x0100
        /*033e*/ 	.byte	0x08
	.zero		1


	//   ....[44]....
        /*0340*/ 	.word	0x00000510
        /*0344*/ 	.word	0x000000ff
        /*0348*/ 	.word	0x000000b0
        /*034c*/ 	.short	0x0100
        /*034e*/ 	.byte	0x08
	.zero		1


	//   ....[45]....
        /*0350*/ 	.word	0x00000520
        /*0354*/ 	.word	0x000000ff
        /*0358*/ 	.word	0x000001d8
        /*035c*/ 	.short	0x0100
        /*035e*/ 	.byte	0x08
	.zero		1


	//   ....[46]....
        /*0360*/ 	.word	0x00000530
        /*0364*/ 	.word	0x000000ff
        /*0368*/ 	.word	0x000000b8
        /*036c*/ 	.short	0x0100
        /*036e*/ 	.byte	0x08
	.zero		1


	//   ....[47]....
        /*0370*/ 	.word	0x00000540
        /*0374*/ 	.word	0x000000ff
        /*0378*/ 	.word	0x000001e0
        /*037c*/ 	.short	0x0100
        /*037e*/ 	.byte	0x08
	.zero		1


	//   ....[48]....
        /*0380*/ 	.word	0x00000550
        /*0384*/ 	.word	0x000000ff
        /*0388*/ 	.word	0x000000c0
        /*038c*/ 	.short	0x0100
        /*038e*/ 	.byte	0x08
	.zero		1


	//   ....[49]....
        /*0390*/ 	.word	0x00000560
        /*0394*/ 	.word	0x000000ff
        /*0398*/ 	.word	0x000001e8
        /*039c*/ 	.short	0x0100
        /*039e*/ 	.byte	0x08
	.zero		1


	//   ....[50]....
        /*03a0*/ 	.word	0x00000570
        /*03a4*/ 	.word	0x000000ff
        /*03a8*/ 	.word	0x000000c8
        /*03ac*/ 	.short	0x0100
        /*03ae*/ 	.byte	0x08
	.zero		1


	//   ....[51]....
        /*03b0*/ 	.word	0x00000580
        /*03b4*/ 	.word	0x000000ff
        /*03b8*/ 	.word	0x000001f0
        /*03bc*/ 	.short	0x0100
        /*03be*/ 	.byte	0x08
	.zero		1


	//   ....[52]....
        /*03c0*/ 	.word	0x00000590
        /*03c4*/ 	.word	0x000000ff
        /*03c8*/ 	.word	0x000000d0
        /*03cc*/ 	.short	0x0100
        /*03ce*/ 	.byte	0x08
	.zero		1


	//   ....[53]....
        /*03d0*/ 	.word	0x000005a0
        /*03d4*/ 	.word	0x000000ff
        /*03d8*/ 	.word	0x000001f8
        /*03dc*/ 	.short	0x0100
        /*03de*/ 	.byte	0x08
	.zero		1


	//   ....[54]....
        /*03e0*/ 	.word	0x000005b0
        /*03e4*/ 	.word	0x000000ff
        /*03e8*/ 	.word	0x000000d8
        /*03ec*/ 	.short	0x0100
        /*03ee*/ 	.byte	0x08
	.zero		1


	//   ....[55]....
        /*03f0*/ 	.word	0x000005c0
        /*03f4*/ 	.word	0x000000ff
        /*03f8*/ 	.word	0x00000200
        /*03fc*/ 	.short	0x0100
        /*03fe*/ 	.byte	0x08
	.zero		1


	//   ....[56]....
        /*0400*/ 	.word	0x000005d0
        /*0404*/ 	.word	0x000000ff
        /*0408*/ 	.word	0x000000e0
        /*040c*/ 	.short	0x0100
        /*040e*/ 	.byte	0x08
	.zero		1


	//   ....[57]....
        /*0410*/ 	.word	0x000005e0
        /*0414*/ 	.word	0x000000ff
        /*0418*/ 	.word	0x00000208
        /*041c*/ 	.short	0x0100
        /*041e*/ 	.byte	0x08
	.zero		1


	//   ....[58]....
        /*0420*/ 	.word	0x000005f0
        /*0424*/ 	.word	0x000000ff
        /*0428*/ 	.word	0x000000e8
        /*042c*/ 	.short	0x0100
        /*042e*/ 	.byte	0x08
	.zero		1


	//   ....[59]....
        /*0430*/ 	.word	0x00000600
        /*0434*/ 	.word	0x000000ff
        /*0438*/ 	.word	0x00000210
        /*043c*/ 	.short	0x0100
        /*043e*/ 	.byte	0x08
	.zero		1


	//   ....[60]....
        /*0440*/ 	.word	0x00000610
        /*0444*/ 	.word	0x000000ff
        /*0448*/ 	.word	0x000000f0
        /*044c*/ 	.short	0x0100
        /*044e*/ 	.byte	0x08
	.zero		1


	//   ....[61]....
        /*0450*/ 	.word	0x00000620
        /*0454*/ 	.word	0x000000ff
        /*0458*/ 	.word	0x00000218
        /*045c*/ 	.short	0x0100
        /*045e*/ 	.byte	0x08
	.zero		1


	//   ....[62]....
        /*0460*/ 	.word	0x00000630
        /*0464*/ 	.word	0x000000ff
        /*0468*/ 	.word	0x000000f8
        /*046c*/ 	.short	0x0100
        /*046e*/ 	.byte	0x08
	.zero		1


	//   ....[63]....
        /*0470*/ 	.word	0x00000640
        /*0474*/ 	.word	0x000000ff
        /*0478*/ 	.word	0x00000220
        /*047c*/ 	.short	0x0100
        /*047e*/ 	.byte	0x08
	.zero		1


	//   ....[64]....
        /*0480*/ 	.word	0x00000650
        /*0484*/ 	.word	0x000000ff
        /*0488*/ 	.word	0x00000100
        /*048c*/ 	.short	0x0100
        /*048e*/ 	.byte	0x08
	.zero		1


	//   ....[65]....
        /*0490*/ 	.word	0x00000660
        /*0494*/ 	.word	0x000000ff
        /*0498*/ 	.word	0x00000228
        /*049c*/ 	.short	0x0100
        /*049e*/ 	.byte	0x08
	.zero		1


	//   ....[66]....
        /*04a0*/ 	.word	0x00000670
        /*04a4*/ 	.word	0x000000ff
        /*04a8*/ 	.word	0x00000108
        /*04ac*/ 	.short	0x0100
        /*04ae*/ 	.byte	0x08
	.zero		1


	//   ....[67]....
        /*04b0*/ 	.word	0x00000680
        /*04b4*/ 	.word	0x000000ff
        /*04b8*/ 	.word	0x00000230
        /*04bc*/ 	.short	0x0100
        /*04be*/ 	.byte	0x08
	.zero		1


	//   ....[68]....
        /*04c0*/ 	.word	0x00000690
        /*04c4*/ 	.word	0x000000ff
        /*04c8*/ 	.word	0x00000110
        /*04cc*/ 	.short	0x0100
        /*04ce*/ 	.byte	0x08
	.zero		1


	//   ....[69]....
        /*04d0*/ 	.word	0x000006a0
        /*04d4*/ 	.word	0x000000ff
        /*04d8*/ 	.word	0x00000238
        /*04dc*/ 	.short	0x0100
        /*04de*/ 	.byte	0x08
	.zero		1


	//   ....[70]....
        /*04e0*/ 	.word	0x000006b0
        /*04e4*/ 	.word	0x000000ff
        /*04e8*/ 	.word	0x00000118
        /*04ec*/ 	.short	0x0100
        /*04ee*/ 	.byte	0x08
	.zero		1


	//   ....[71]....
        /*04f0*/ 	.word	0x000006c0
        /*04f4*/ 	.word	0x000000ff
        /*04f8*/ 	.word	0x00000240
        /*04fc*/ 	.short	0x0100
        /*04fe*/ 	.byte	0x08
	.zero		1


	//   ....[72]....
        /*0500*/ 	.word	0x000006d0
        /*0504*/ 	.word	0x000000ff
        /*0508*/ 	.word	0x00000120
        /*050c*/ 	.short	0x0100
        /*050e*/ 	.byte	0x08
	.zero		1


	//   ....[73]....
        /*0510*/ 	.word	0x000006e0
        /*0514*/ 	.word	0x000000ff
        /*0518*/ 	.word	0x00000248
        /*051c*/ 	.short	0x0100
        /*051e*/ 	.byte	0x08
	.zero		1


	//   ....[74]....
        /*0520*/ 	.word	0x00000990
        /*0524*/ 	.word	0x000000ff
        /*0528*/ 	.word	0x00000260
        /*052c*/ 	.short	0x0100
        /*052e*/ 	.byte	0x08
	.zero		1


	//   ....[75]....
        /*0530*/ 	.word	0x00000a10
        /*0534*/ 	.word	0x000000ff
        /*0538*/ 	.word	0x00000268
        /*053c*/ 	.short	0x0100
        /*053e*/ 	.byte	0x08
	.zero		1


	//   ....[76]....
        /*0540*/ 	.word	0x00001890
        /*0544*/ 	.word	0x00000003
        /*0548*/ 	.word	0x00000000
        /*054c*/ 	.short	0x010a
        /*054e*/ 	.byte	0x3f
	.zero		1


	//   ....[77]....
        /*0550*/ 	.word	0x000018f0
        /*0554*/ 	.word	0x00000003
        /*0558*/ 	.word	0x00000000
        /*055c*/ 	.short	0x010a
        /*055e*/ 	.byte	0x3f
	.zero		1


	//   ....[78]....
        /*0560*/ 	.word	0x00001b00
        /*0564*/ 	.word	0x00000005
        /*0568*/ 	.word	0x00000000
        /*056c*/ 	.short	0x010a
        /*056e*/ 	.byte	0x3f
	.zero		1


	//   ....[79]....
        /*0570*/ 	.word	0x00001b40
        /*0574*/ 	.word	0x00000005
        /*0578*/ 	.word	0x00000000
        /*057c*/ 	.short	0x010a
        /*057e*/ 	.byte	0x3f
	.zero		1


	//   ....[80]....
        /*0580*/ 	.word	0x00001c30
        /*0584*/ 	.word	0x00000004
        /*0588*/ 	.word	0x00000000
        /*058c*/ 	.short	0x0101
        /*058e*/ 	.byte	0x3f
	.zero		1


	//   ....[81]....
        /*0590*/ 	.word	0x00001e10
        /*0594*/ 	.word	0x00000000
        /*0598*/ 	.word	0x00000000
        /*059c*/ 	.short	0x0101
        /*059e*/ 	.byte	0x3f
	.zero		1


	//   ....[82]....
        /*05a0*/ 	.word	0x00004bb0
        /*05a4*/ 	.word	0x0000000e
        /*05a8*/ 	.word	0x00000128
        /*05ac*/ 	.short	0x010a
        /*05ae*/ 	.byte	0x3f
	.zero		1


	//   ....[83]....
        /*05b0*/ 	.word	0x00004fa0
        /*05b4*/ 	.word	0x00000006
        /*05b8*/ 	.word	0x00000268
        /*05bc*/ 	.short	0x0101
        /*05be*/ 	.byte	0x3f
	.zero		1


	//   ....[84]....
        /*05c0*/ 	.word	0x00005680
        /*05c4*/ 	.word	0x00000007
        /*05c8*/ 	.word	0x00000000
        /*05cc*/ 	.short	0x010a
        /*05ce*/ 	.byte	0x3f
	.zero		1


	//   ....[85]....
        /*05d0*/ 	.word	0x00005700
        /*05d4*/ 	.word	0x00000009
        /*05d8*/ 	.word	0x00000000
        /*05dc*/ 	.short	0x010a
        /*05de*/ 	.byte	0x3f
	.zero		1


	//   ....[86]....
        /*05e0*/ 	.word	0x00005790
        /*05e4*/ 	.word	0x00000006
        /*05e8*/ 	.word	0x00000000
        /*05ec*/ 	.short	0x010a
        /*05ee*/ 	.byte	0x3f
	.zero		1


	//   ....[87]....
        /*05f0*/ 	.word	0x00005820
        /*05f4*/ 	.word	0x00000009
        /*05f8*/ 	.word	0x00000000
        /*05fc*/ 	.short	0x010a
        /*05fe*/ 	.byte	0x3f
	.zero		1


	//   ....[88]....
        /*0600*/ 	.word	0x000058b0
        /*0604*/ 	.word	0x00000006
        /*0608*/ 	.word	0x00000000
        /*060c*/ 	.short	0x010a
        /*060e*/ 	.byte	0x3f
	.zero		1


	//   ....[89]....
        /*0610*/ 	.word	0x00005940
        /*0614*/ 	.word	0x00000009
        /*0618*/ 	.word	0x00000000
        /*061c*/ 	.short	0x010a
        /*061e*/ 	.byte	0x3f
	.zero		1


	//   ....[90]....
        /*0620*/ 	.word	0x000059d0
        /*0624*/ 	.word	0x00000006
        /*0628*/ 	.word	0x00000000
        /*062c*/ 	.short	0x010a
        /*062e*/ 	.byte	0x3f
	.zero		1


	//   ....[91]....
        /*0630*/ 	.word	0x00005a60
        /*0634*/ 	.word	0x00000009
        /*0638*/ 	.word	0x00000000
        /*063c*/ 	.short	0x010a
        /*063e*/ 	.byte	0x3f
	.zero		1


	//   ....[92]....
        /*0640*/ 	.word	0x00005af0
        /*0644*/ 	.word	0x00000006
        /*0648*/ 	.word	0x00000000
        /*064c*/ 	.short	0x010a
        /*064e*/ 	.byte	0x3f
	.zero		1


	//   ....[93]....
        /*0650*/ 	.word	0x00005b80
        /*0654*/ 	.word	0x00000009
        /*0658*/ 	.word	0x00000000
        /*065c*/ 	.short	0x010a
        /*065e*/ 	.byte	0x3f
	.zero		1


	//   ....[94]....
        /*0660*/ 	.word	0x00005c10
        /*0664*/ 	.word	0x00000006
        /*0668*/ 	.word	0x00000000
        /*066c*/ 	.short	0x010a
        /*066e*/ 	.byte	0x3f
	.zero		1


	//   ....[95]....
        /*0670*/ 	.word	0x00005ca0
        /*0674*/ 	.word	0x00000009
        /*0678*/ 	.word	0x00000000
        /*067c*/ 	.short	0x010a
        /*067e*/ 	.byte	0x3f
	.zero		1


	//   ....[96]....
        /*0680*/ 	.word	0x00005d30
        /*0684*/ 	.word	0x00000006
        /*0688*/ 	.word	0x00000000
        /*068c*/ 	.short	0x010a
        /*068e*/ 	.byte	0x3f
	.zero		1


	//   ....[97]....
        /*0690*/ 	.word	0x00005dc0
        /*0694*/ 	.word	0x00000009
        /*0698*/ 	.word	0x00000000
        /*069c*/ 	.short	0x010a
        /*069e*/ 	.byte	0x3f
	.zero		1


	//   ....[98]....
        /*06a0*/ 	.word	0x00005e50
        /*06a4*/ 	.word	0x00000006
        /*06a8*/ 	.word	0x00000000
        /*06ac*/ 	.short	0x010a
        /*06ae*/ 	.byte	0x3f
	.zero		1


	//   ....[99]....
        /*06b0*/ 	.word	0x00005ee0
        /*06b4*/ 	.word	0x00000009
        /*06b8*/ 	.word	0x00000000
        /*06bc*/ 	.short	0x010a
        /*06be*/ 	.byte	0x3f
	.zero		1


	//   ....[100]....
        /*06c0*/ 	.word	0x00005f70
        /*06c4*/ 	.word	0x00000006
        /*06c8*/ 	.word	0x00000000
        /*06cc*/ 	.short	0x010a
        /*06ce*/ 	.byte	0x3f
	.zero		1


	//   ....[101]....
        /*06d0*/ 	.word	0x00006000
        /*06d4*/ 	.word	0x00000009
        /*06d8*/ 	.word	0x00000000
        /*06dc*/ 	.short	0x010a
        /*06de*/ 	.byte	0x3f
	.zero		1


	//   ....[102]....
        /*06e0*/ 	.word	0x00006090
        /*06e4*/ 	.word	0x00000006
        /*06e8*/ 	.word	0x00000000
        /*06ec*/ 	.short	0x010a
        /*06ee*/ 	.byte	0x3f
	.zero		1


	//   ....[103]....
        /*06f0*/ 	.word	0x00006120
        /*06f4*/ 	.word	0x00000009
        /*06f8*/ 	.word	0x00000000
        /*06fc*/ 	.short	0x010a
        /*06fe*/ 	.byte	0x3f
	.zero		1


	//   ....[104]....
        /*0700*/ 	.word	0x000061b0
        /*0704*/ 	.word	0x00000006
        /*0708*/ 	.word	0x00000000
        /*070c*/ 	.short	0x010a
        /*070e*/ 	.byte	0x3f
	.zero		1


	//   ....[105]....
        /*0710*/ 	.word	0x00006240
        /*0714*/ 	.word	0x00000009
        /*0718*/ 	.word	0x00000000
        /*071c*/ 	.short	0x010a
        /*071e*/ 	.byte	0x3f
	.zero		1


	//   ....[106]....
        /*0720*/ 	.word	0x000062d0
        /*0724*/ 	.word	0x00000006
        /*0728*/ 	.word	0x00000000
        /*072c*/ 	.short	0x010a
        /*072e*/ 	.byte	0x3f
	.zero		1


	//   ....[107]....
        /*0730*/ 	.word	0x00006360
        /*0734*/ 	.word	0x00000009
        /*0738*/ 	.word	0x00000000
        /*073c*/ 	.short	0x010a
        /*073e*/ 	.byte	0x3f
	.zero		1


	//   ....[108]....
        /*0740*/ 	.word	0x000063f0
        /*0744*/ 	.word	0x00000006
        /*0748*/ 	.word	0x00000000
        /*074c*/ 	.short	0x010a
        /*074e*/ 	.byte	0x3f
	.zero		1


	//   ....[109]....
        /*0750*/ 	.word	0x00006480
        /*0754*/ 	.word	0x00000009
        /*0758*/ 	.word	0x00000000
        /*075c*/ 	.short	0x010a
        /*075e*/ 	.byte	0x3f
	.zero		1


	//   ....[110]....
        /*0760*/ 	.word	0x00006510
        /*0764*/ 	.word	0x00000006
        /*0768*/ 	.word	0x00000000
        /*076c*/ 	.short	0x010a
        /*076e*/ 	.byte	0x3f
	.zero		1


	//   ....[111]....
        /*0770*/ 	.word	0x000065a0
        /*0774*/ 	.word	0x00000009
        /*0778*/ 	.word	0x00000000
        /*077c*/ 	.short	0x010a
        /*077e*/ 	.byte	0x3f
	.zero		1


	//   ....[112]....
        /*0780*/ 	.word	0x00006630
        /*0784*/ 	.word	0x00000006
        /*0788*/ 	.word	0x00000000
        /*078c*/ 	.short	0x010a
        /*078e*/ 	.byte	0x3f
	.zero		1


	//   ....[113]....
        /*0790*/ 	.word	0x000066c0
        /*0794*/ 	.word	0x00000009
        /*0798*/ 	.word	0x00000000
        /*079c*/ 	.short	0x010a
        /*079e*/ 	.byte	0x3f
	.zero		1


	//   ....[114]....
        /*07a0*/ 	.word	0x00006750
        /*07a4*/ 	.word	0x00000006
        /*07a8*/ 	.word	0x00000000
        /*07ac*/ 	.short	0x010a
        /*07ae*/ 	.byte	0x3f
	.zero		1


	//   ....[115]....
        /*07b0*/ 	.word	0x000067e0
        /*07b4*/ 	.word	0x00000009
        /*07b8*/ 	.word	0x00000000
        /*07bc*/ 	.short	0x010a
        /*07be*/ 	.byte	0x3f
	.zero		1


	//   ....[116]....
        /*07c0*/ 	.word	0x00006870
        /*07c4*/ 	.word	0x00000006
        /*07c8*/ 	.word	0x00000000
        /*07cc*/ 	.short	0x010a
        /*07ce*/ 	.byte	0x3f
	.zero		1


	//   ....[117]....
        /*07d0*/ 	.word	0x00006900
        /*07d4*/ 	.word	0x00000009
        /*07d8*/ 	.word	0x00000000
        /*07dc*/ 	.short	0x010a
        /*07de*/ 	.byte	0x3f
	.zero		1


	//   ....[118]....
        /*07e0*/ 	.word	0x00006990
        /*07e4*/ 	.word	0x00000006
        /*07e8*/ 	.word	0x00000000
        /*07ec*/ 	.short	0x010a
        /*07ee*/ 	.byte	0x3f
	.zero		1


	//   ....[119]....
        /*07f0*/ 	.word	0x00006a20
        /*07f4*/ 	.word	0x00000009
        /*07f8*/ 	.word	0x00000000
        /*07fc*/ 	.short	0x010a
        /*07fe*/ 	.byte	0x3f
	.zero		1


	//   ....[120]....
        /*0800*/ 	.word	0x00006ab0
        /*0804*/ 	.word	0x00000003
        /*0808*/ 	.word	0x00000000
        /*080c*/ 	.short	0x010a
        /*080e*/ 	.byte	0x3f
	.zero		1


	//   ....[121]....
        /*0810*/ 	.word	0x00006b10
        /*0814*/ 	.word	0x00000003
        /*0818*/ 	.word	0x00000000
        /*081c*/ 	.short	0x010a
        /*081e*/ 	.byte	0x3f
	.zero		1


	//   ....[122]....
        /*0820*/ 	.word	0x00006b60
        /*0824*/ 	.word	0x00000005
        /*0828*/ 	.word	0x00000000
        /*082c*/ 	.short	0x010a
        /*082e*/ 	.byte	0x3f
	.zero		1


	//   ....[123]....
        /*0830*/ 	.word	0x00006c30
        /*0834*/ 	.word	0x0000000e
        /*0838*/ 	.word	0x00000128
        /*083c*/ 	.short	0x010a
        /*083e*/ 	.byte	0x3f
	.zero		1


	//   ....[124]....
        /*0840*/ 	.word	0x00006d00
        /*0844*/ 	.word	0x00000007
        /*0848*/ 	.word	0x00000000
        /*084c*/ 	.short	0x010a
        /*084e*/ 	.byte	0x3f
	.zero		1


	//   ....[125]....
        /*0850*/ 	.word	0x00006d50
        /*0854*/ 	.word	0x00000009
        /*0858*/ 	.word	0x00000000
        /*085c*/ 	.short	0x010a
        /*085e*/ 	.byte	0x3f
	.zero		1


	//   ....[126]....
        /*0860*/ 	.word	0x00006da0
        /*0864*/ 	.word	0x00000006
        /*0868*/ 	.word	0x00000000
        /*086c*/ 	.short	0x010a
        /*086e*/ 	.byte	0x3f
	.zero		1


	//   ....[127]....
        /*0870*/ 	.word	0x00006df0
        /*0874*/ 	.word	0x00000009
        /*0878*/ 	.word	0x00000000
        /*087c*/ 	.short	0x010a
        /*087e*/ 	.byte	0x3f
	.zero		1


	//   ....[128]....
        /*0880*/ 	.word	0x00006e40
        /*0884*/ 	.word	0x00000006
        /*0888*/ 	.word	0x00000000
        /*088c*/ 	.short	0x010a
        /*088e*/ 	.byte	0x3f
	.zero		1


	//   ....[129]....
        /*0890*/ 	.word	0x00006e90
        /*0894*/ 	.word	0x00000009
        /*0898*/ 	.word	0x00000000
        /*089c*/ 	.short	0x010a
        /*089e*/ 	.byte	0x3f
	.zero		1


	//   ....[130]....
        /*08a0*/ 	.word	0x00006ee0
        /*08a4*/ 	.word	0x00000006
        /*08a8*/ 	.word	0x00000000
        /*08ac*/ 	.short	0x010a
        /*08ae*/ 	.byte	0x3f
	.zero		1


	//   ....[131]....
        /*08b0*/ 	.word	0x00006f30
        /*08b4*/ 	.word	0x00000009
        /*08b8*/ 	.word	0x00000000
        /*08bc*/ 	.short	0x010a
        /*08be*/ 	.byte	0x3f
	.zero		1


	//   ....[132]....
        /*08c0*/ 	.word	0x00006f80
        /*08c4*/ 	.word	0x00000006
        /*08c8*/ 	.word	0x00000000
        /*08cc*/ 	.short	0x010a
        /*08ce*/ 	.byte	0x3f
	.zero		1


	//   ....[133]....
        /*08d0*/ 	.word	0x00006fd0
        /*08d4*/ 	.word	0x00000009
        /*08d8*/ 	.word	0x00000000
        /*08dc*/ 	.short	0x010a
        /*08de*/ 	.byte	0x3f
	.zero		1


	//   ....[134]....
        /*08e0*/ 	.word	0x00007020
        /*08e4*/ 	.word	0x00000006
        /*08e8*/ 	.word	0x00000000
        /*08ec*/ 	.short	0x010a
        /*08ee*/ 	.byte	0x3f
	.zero		1


	//   ....[135]....
        /*08f0*/ 	.word	0x00007070
        /*08f4*/ 	.word	0x00000009
        /*08f8*/ 	.word	0x00000000
        /*08fc*/ 	.short	0x010a
        /*08fe*/ 	.byte	0x3f
	.zero		1


	//   ....[136]....
        /*0900*/ 	.word	0x000070c0
        /*0904*/ 	.word	0x00000006
        /*0908*/ 	.word	0x00000000
        /*090c*/ 	.short	0x010a
        /*090e*/ 	.byte	0x3f
	.zero		1


	//   ....[137]....
        /*0910*/ 	.word	0x00007110
        /*0914*/ 	.word	0x00000009
        /*0918*/ 	.word	0x00000000
        /*091c*/ 	.short	0x010a
        /*091e*/ 	.byte	0x3f
	.zero		1


	//   ....[138]....
        /*0920*/ 	.word	0x00007160
        /*0924*/ 	.word	0x00000006
        /*0928*/ 	.word	0x00000000
        /*092c*/ 	.short	0x010a
        /*092e*/ 	.byte	0x3f
	.zero		1


	//   ....[139]....
        /*0930*/ 	.word	0x000071b0
        /*0934*/ 	.word	0x00000009
        /*0938*/ 	.word	0x00000000
        /*093c*/ 	.short	0x010a
        /*093e*/ 	.byte	0x3f
	.zero		1


	//   ....[140]....
        /*0940*/ 	.word	0x00007200
        /*0944*/ 	.word	0x00000006
        /*0948*/ 	.word	0x00000000
        /*094c*/ 	.short	0x010a
        /*094e*/ 	.byte	0x3f
	.zero		1


	//   ....[141]....
        /*0950*/ 	.word	0x00007250
        /*0954*/ 	.word	0x00000009
        /*0958*/ 	.word	0x00000000
        /*095c*/ 	.short	0x010a
        /*095e*/ 	.byte	0x3f
	.zero		1


	//   ....[142]....
        /*0960*/ 	.word	0x000072a0
        /*0964*/ 	.word	0x00000006
        /*0968*/ 	.word	0x00000000
        /*096c*/ 	.short	0x010a
        /*096e*/ 	.byte	0x3f
	.zero		1


	//   ....[143]....
        /*0970*/ 	.word	0x000072f0
        /*0974*/ 	.word	0x00000009
        /*0978*/ 	.word	0x00000000
        /*097c*/ 	.short	0x010a
        /*097e*/ 	.byte	0x3f
	.zero		1


	//   ....[144]....
        /*0980*/ 	.word	0x00007340
        /*0984*/ 	.word	0x00000006
        /*0988*/ 	.word	0x00000000
        /*098c*/ 	.short	0x010a
        /*098e*/ 	.byte	0x3f
	.zero		1


	//   ....[145]....
        /*0990*/ 	.word	0x00007390
        /*0994*/ 	.word	0x00000009
        /*0998*/ 	.word	0x00000000
        /*099c*/ 	.short	0x010a
        /*099e*/ 	.byte	0x3f
	.zero		1


	//   ....[146]....
        /*09a0*/ 	.word	0x000073e0
        /*09a4*/ 	.word	0x00000006
        /*09a8*/ 	.word	0x00000000
        /*09ac*/ 	.short	0x010a
        /*09ae*/ 	.byte	0x3f
	.zero		1


	//   ....[147]....
        /*09b0*/ 	.word	0x00007430
        /*09b4*/ 	.word	0x00000009
        /*09b8*/ 	.word	0x00000000
        /*09bc*/ 	.short	0x010a
        /*09be*/ 	.byte	0x3f
	.zero		1


	//   ....[148]....
        /*09c0*/ 	.word	0x00007480
        /*09c4*/ 	.word	0x00000006
        /*09c8*/ 	.word	0x00000000
        /*09cc*/ 	.short	0x010a
        /*09ce*/ 	.byte	0x3f
	.zero		1


	//   ....[149]....
        /*09d0*/ 	.word	0x000074d0
        /*09d4*/ 	.word	0x00000009
        /*09d8*/ 	.word	0x00000000
        /*09dc*/ 	.short	0x010a
        /*09de*/ 	.byte	0x3f
	.zero		1


	//   ....[150]....
        /*09e0*/ 	.word	0x00007520
        /*09e4*/ 	.word	0x00000006
        /*09e8*/ 	.word	0x00000000
        /*09ec*/ 	.short	0x010a
        /*09ee*/ 	.byte	0x3f
	.zero		1


	//   ....[151]....
        /*09f0*/ 	.word	0x00007570
        /*09f4*/ 	.word	0x00000009
        /*09f8*/ 	.word	0x00000000
        /*09fc*/ 	.short	0x010a
        /*09fe*/ 	.byte	0x3f
	.zero		1


	//   ....[152]....
        /*0a00*/ 	.word	0x000075c0
        /*0a04*/ 	.word	0x00000006
        /*0a08*/ 	.word	0x00000000
        /*0a0c*/ 	.short	0x010a
        /*0a0e*/ 	.byte	0x3f
	.zero		1


	//   ....[153]....
        /*0a10*/ 	.word	0x00007610
        /*0a14*/ 	.word	0x00000009
        /*0a18*/ 	.word	0x00000000
        /*0a1c*/ 	.short	0x010a
        /*0a1e*/ 	.byte	0x3f
	.zero		1


	//   ....[154]....
        /*0a20*/ 	.word	0x00007660
        /*0a24*/ 	.word	0x00000006
        /*0a28*/ 	.word	0x00000000
        /*0a2c*/ 	.short	0x010a
        /*0a2e*/ 	.byte	0x3f
	.zero		1


	//   ....[155]....
        /*0a30*/ 	.word	0x000076b0
        /*0a34*/ 	.word	0x00000009
        /*0a38*/ 	.word	0x00000000
        /*0a3c*/ 	.short	0x010a
        /*0a3e*/ 	.byte	0x3f
	.zero		1


	//   ....[156]....
        /*0a40*/ 	.word	0x00007700
        /*0a44*/ 	.word	0x00000006
        /*0a48*/ 	.word	0x00000000
        /*0a4c*/ 	.short	0x010a
        /*0a4e*/ 	.byte	0x3f
	.zero		1


	//   ....[157]....
        /*0a50*/ 	.word	0x00007750
        /*0a54*/ 	.word	0x00000009
        /*0a58*/ 	.word	0x00000000
        /*0a5c*/ 	.short	0x010a
        /*0a5e*/ 	.byte	0x3f
	.zero		1


	//   ....[158]....
        /*0a60*/ 	.word	0x000077a0
        /*0a64*/ 	.word	0x00000006
        /*0a68*/ 	.word	0x00000000
        /*0a6c*/ 	.short	0x010a
        /*0a6e*/ 	.byte	0x3f
	.zero		1


	//   ....[159]....
        /*0a70*/ 	.word	0x000077f0
        /*0a74*/ 	.word	0x00000009
        /*0a78*/ 	.word	0x00000000
        /*0a7c*/ 	.short	0x010a
        /*0a7e*/ 	.byte	0x3f
	.zero		1


	//----- nvinfo : EIATTR_NUM_MBARRIERS
	.align		4
.L_35:
        /*0a80*/ 	.byte	0x03, 0x38
        /*0a82*/ 	.short	0x004c


	//----- nvinfo : EIATTR_EXIT_INSTR_OFFSETS
	.align		4
        /*0a84*/ 	.byte	0x04, 0x1c
        /*0a86*/ 	.short	(.L_37 - .L_36)


	//   ....[0]....
.L_36:
        /*0a88*/ 	.word	0x00000ab0


	//   ....[1]....
        /*0a8c*/ 	.word	0x00001370


	//   ....[2]....
        /*0a90*/ 	.word	0x00004290


	//   ....[3]....
        /*0a94*/ 	.word	0x000048c0


	//   ....[4]....
        /*0a98*/ 	.word	0x00006b00


	//----- nvinfo : EIATTR_MAX_THREADS
	.align		4
.L_37:
        /*0a9c*/ 	.byte	0x04, 0x05
        /*0a9e*/ 	.short	(.L_39 - .L_38)
.L_38:
        /*0aa0*/ 	.word	0x00000180
        /*0aa4*/ 	.word	0x00000001
        /*0aa8*/ 	.word	0x00000001


	//----- nvinfo : EIATTR_CRS_STACK_SIZE
	.align		4
.L_39:
        /*0aac*/ 	.byte	0x04, 0x1e
        /*0aae*/ 	.short	(.L_41 - .L_40)
.L_40:
        /*0ab0*/ 	.word	0x00000000


	//----- nvinfo : EIATTR_CBANK_PARAM_SIZE
	.align		4
.L_41:
        /*0ab4*/ 	.byte	0x03, 0x19
        /*0ab6*/ 	.short	0x0470


	//----- nvinfo : EIATTR_PARAM_CBANK
	.align		4
        /*0ab8*/ 	.byte	0x04, 0x0a
        /*0aba*/ 	.short	(.L_43 - .L_42)
	.align		4
.L_42:
        /*0abc*/ 	.word	index@(.nv.constant0._ZN7cutlass13device_kernelINS_4gemm6kernel13GemmUniversalIN4cute5tupleIJiiiiEEENS1_10collective13CollectiveMmaINS1_34MainloopSm90TmaGmmaWarpSpecializedILi37ENS5_IJNS4_1CILi1EEESB_SB_EEENS1_35KernelTmaWarpSpecializedCooperativeEEENS5_IJNSA_ILi128EEENSA_ILi64EEENSA_ILi32EEEEEEaNS5_IJlSB_lEEEaSJ_NS4_8TiledMMAINS4_8MMA_AtomIJNS4_4SM904GMMA26MMA_64x64x32_S32S8S8_SS_TNEEEENS4_6LayoutINS5_IJNSA_ILi2EEESB_SB_EEENS5_IJSB_NSA_ILi0EEEST_EEEEENS5_IJNS4_10UnderscoreESW_SW_EEEEENS4_13SM90_TMA_LOADENS4_14ComposedLayoutINS4_7SwizzleILi1ELi4ELi3EEENS4_18smem_ptr_flag_bitsILi8EEENSQ_INS5_IJNSA_ILi8EEESH_EEENS5_IJSH_SB_EEEEEEEvNS4_8identityESZ_S19_vS1A_EENS_8epilogue10collective6detail29Sm90TmaWarpSpecializedAdapterINS1D_15DefaultEpilogueIaSJ_SJ_NS1C_6thread17LinearCombinationIaLi1EiiLNS1H_9ScaleType4KindE0ELNS_15FloatRoundStyleE2EaEENS1_15EpilogueDefaultEEEEEvvEEEEvNT_6ParamsE)
        /*0ac0*/ 	.short	0x0210
        /*0ac2*/ 	.short	0x0470


	//----- nvinfo : EIATTR_SW_WAR
	.align		4
.L_43:
        /*0ac4*/ 	.byte	0x04, 0x36
        /*0ac6*/ 	.short	(.L_45 - .L_44)
.L_44:
        /*0ac8*/ 	.word	0x00000008
.L_45:


//--------------------- .nv.callgraph             --------------------------
	.section	.nv.callgraph,"",@"SHT_CUDA_CALLGRAPH"
	.align	4
	.sectionentsize	8
	.align		4
        /*0000*/ 	.word	0x00000000
	.align		4
        /*0004*/ 	.word	0xffffffff
	.align		4
        /*0008*/ 	.word	index@(_ZN7cutlass13device_kernelINS_4gemm6kernel13GemmUniversalIN4cute5tupleIJiiiiEEENS1_10collective13CollectiveMmaINS1_34MainloopSm90TmaGmmaWarpSpecializedILi37ENS5_IJNS4_1CILi1EEESB_SB_EEENS1_35KernelTmaWarpSpecializedCooperativeEEENS5_IJNSA_ILi128EEENSA_ILi64EEENSA_ILi32EEEEEEaNS5_IJlSB_lEEEaSJ_NS4_8TiledMMAINS4_8MMA_AtomIJNS4_4SM904GMMA26MMA_64x64x32_S32S8S8_SS_TNEEEENS4_6LayoutINS5_IJNSA_ILi2EEESB_SB_EEENS5_IJSB_NSA_ILi0EEEST_EEEEENS5_IJNS4_10UnderscoreESW_SW_EEEEENS4_13SM90_TMA_LOADENS4_14ComposedLayoutINS4_7SwizzleILi1ELi4ELi3EEENS4_18smem_ptr_flag_bitsILi8EEENSQ_INS5_IJNSA_ILi8EEESH_EEENS5_IJSH_SB_EEEEEEEvNS4_8identityESZ_S19_vS1A_EENS_8epilogue10collective6detail29Sm90TmaWarpSpecializedAdapterINS1D_15DefaultEpilogueIaSJ_SJ_NS1C_6thread17LinearCombinationIaLi1EiiLNS1H_9ScaleType4KindE0ELNS_15FloatRoundStyleE2EaEENS1_15EpilogueDefaultEEEEEvvEEEEvNT_6ParamsE)
	.align		4
        /*000c*/ 	.word	index@(__assertfail)
	.align		4
        /*0010*/ 	.word	0x00000000
	.align		4
        /*0014*/ 	.word	0xfffffffe
	.align		4
        /*0018*/ 	.word	0x00000000
	.align		4
        /*001c*/ 	.word	0xfffffffd
	.align		4
        /*0020*/ 	.word	0x00000000
	.align		4
        /*0024*/ 	.word	0xfffffffc


//--------------------- .nv.constant4             --------------------------
	.section	.nv.constant4,"a",@progbits
	.align	8
	.align		8
.nv.constant4:
        /*0000*/ 	.dword	__assertfail
	.align		8
        /*0008*/ 	.dword	__unnamed_1
	.align		8
        /*0010*/ 	.dword	_ZN40_INTERNAL_f9a03df3_4_k_cu_69f85029_143864cuda3std3__45__cpo5beginE
	.align		8
        /*0018*/ 	.dword	_ZN40_INTERNAL_f9a03df3_4_k_cu_69f85029_143864cuda3std3__45__cpo3endE
	.align		8
        /*0020*/ 	.dword	_ZN40_INTERNAL_f9a03df3_4_k_cu_69f85029_143864cuda3std3__45__cpo6cbeginE
	.align		8
        /*0028*/ 	.dword	_ZN40_INTERNAL_f9a03df3_4_k_cu_69f85029_143864cuda3std3__45__cpo4cendE
	.align		8
        /*0030*/ 	.dword	_ZN40_INTERNAL_f9a03df3_4_k_cu_69f85029_143864cuda3std3__442_GLOBAL__N__f9a03df3_4_k_cu_69f85029_143866ignoreE
	.align		8
        /*0038*/ 	.dword	_ZN40_INTERNAL_f9a03df3_4_k_cu_69f85029_143864cuda3std3__419piecewise_constructE
	.align		8
        /*0040*/ 	.dword	_ZN40_INTERNAL_f9a03df3_4_k_cu_69f85029_143864cuda3std3__48in_placeE
	.align		8
        /*0048*/ 	.dword	_ZN40_INTERNAL_f9a03df3_4_k_cu_69f85029_143864cuda3std6ranges3__45__cpo4swapE
	.align		8
        /*0050*/ 	.dword	_ZN40_INTERNAL_f9a03df3_4_k_cu_69f85029_143864cuda3std6ranges3__45__cpo9iter_moveE
	.align		8
        /*0058*/ 	.dword	_ZN40_INTERNAL_f9a03df3_4_k_cu_69f85029_143864cute7productE
	.align		8
        /*0060*/ 	.dword	_ZN40_INTERNAL_f9a03df3_4_k_cu_69f85029_143864cute1_E
	.align		8
        /*0068*/ 	.dword	$str$22
	.align		8
        /*0070*/ 	.dword	$str$23


//--------------------- .text._ZN7cutlass13device_kernelINS_4gemm6kernel13GemmUniversalIN4cute5tupleIJiiiiEEENS1_10collective13CollectiveMmaINS1_34MainloopSm90TmaGmmaWarpSpecializedILi37ENS5_IJNS4_1CILi1EEESB_SB_EEENS1_35KernelTmaWarpSpecializedCooperativeEEENS5_IJNSA_ILi128EEENSA_ILi64EEENSA_ILi32EEEEEEaNS5_IJlSB_lEEEaSJ_NS4_8TiledMMAINS4_8MMA_AtomIJNS4_4SM904GMMA26MMA_64x64x32_S32S8S8_SS_TNEEEENS4_6LayoutINS5_IJNSA_ILi2EEESB_SB_EEENS5_IJSB_NSA_ILi0EEEST_EEEEENS5_IJNS4_10UnderscoreESW_SW_EEEEENS4_13SM90_TMA_LOADENS4_14ComposedLayoutINS4_7SwizzleILi1ELi4ELi3EEENS4_18smem_ptr_flag_bitsILi8EEENSQ_INS5_IJNSA_ILi8EEESH_EEENS5_IJSH_SB_EEEEEEEvNS4_8identityESZ_S19_vS1A_EENS_8epilogue10collective6detail29Sm90TmaWarpSpecializedAdapterINS1D_15DefaultEpilogueIaSJ_SJ_NS1C_6thread17LinearCombinationIaLi1EiiLNS1H_9ScaleType4KindE0ELNS_15FloatRoundStyleE2EaEENS1_15EpilogueDefaultEEEEEvvEEEEvNT_6ParamsE --------------------------
	.section	.text._ZN7cutlass13device_kernelINS_4gemm6kernel13GemmUniversalIN4cute5tupleIJiiiiEEENS1_10collective13CollectiveMmaINS1_34MainloopSm90TmaGmmaWarpSpecializedILi37ENS5_IJNS4_1CILi1EEESB_SB_EEENS1_35KernelTmaWarpSpecializedCooperativeEEENS5_IJNSA_ILi128EEENSA_ILi64EEENSA_ILi32EEEEEEaNS5_IJlSB_lEEEaSJ_NS4_8TiledMMAINS4_8MMA_AtomIJNS4_4SM904GMMA26MMA_64x64x32_S32S8S8_SS_TNEEEENS4_6LayoutINS5_IJNSA_ILi2EEESB_SB_EEENS5_IJSB_NSA_ILi0EEEST_EEEEENS5_IJNS4_10UnderscoreESW_SW_EEEEENS4_13SM90_TMA_LOADENS4_14ComposedLayoutINS4_7SwizzleILi1ELi4ELi3EEENS4_18smem_ptr_flag_bitsILi8EEENSQ_INS5_IJNSA_ILi8EEESH_EEENS5_IJSH_SB_EEEEEEEvNS4_8identityESZ_S19_vS1A_EENS_8epilogue10collective6detail29Sm90TmaWarpSpecializedAdapterINS1D_15DefaultEpilogueIaSJ_SJ_NS1C_6thread17LinearCombinationIaLi1EiiLNS1H_9ScaleType4KindE0ELNS_15FloatRoundStyleE2EaEENS1_15EpilogueDefaultEEEEEvvEEEEvNT_6ParamsE,"ax",@progbits
	.align	128
.text._ZN7cutlass13device_kernelINS_4gemm6kernel13GemmUniversalIN4cute5tupleIJiiiiEEENS1_10collective13CollectiveMmaINS1_34MainloopSm90TmaGmmaWarpSpecializedILi37ENS5_IJNS4_1CILi1EEESB_SB_EEENS1_35KernelTmaWarpSpecializedCooperativeEEENS5_IJNSA_ILi128EEENSA_ILi64EEENSA_ILi32EEEEEEaNS5_IJlSB_lEEEaSJ_NS4_8TiledMMAINS4_8MMA_AtomIJNS4_4SM904GMMA26MMA_64x64x32_S32S8S8_SS_TNEEEENS4_6LayoutINS5_IJNSA_ILi2EEESB_SB_EEENS5_IJSB_NSA_ILi0EEEST_EEEEENS5_IJNS4_10UnderscoreESW_SW_EEEEENS4_13SM90_TMA_LOADENS4_14ComposedLayoutINS4_7SwizzleILi1ELi4ELi3EEENS4_18smem_ptr_flag_bitsILi8EEENSQ_INS5_IJNSA_ILi8EEESH_EEENS5_IJSH_SB_EEEEEEEvNS4_8identityESZ_S19_vS1A_EENS_8epilogue10collective6detail29Sm90TmaWarpSpecializedAdapterINS1D_15DefaultEpilogueIaSJ_SJ_NS1C_6thread17LinearCombinationIaLi1EiiLNS1H_9ScaleType4KindE0ELNS_15FloatRoundStyleE2EaEENS1_15EpilogueDefaultEEEEEvvEEEEvNT_6ParamsE:
        .type           _ZN7cutlass13device_kernelINS_4gemm6kernel13GemmUniversalIN4cute5tupleIJiiiiEEENS1_10collective13CollectiveMmaINS1_34MainloopSm90TmaGmmaWarpSpecializedILi37ENS5_IJNS4_1CILi1EEESB_SB_EEENS1_35KernelTmaWarpSpecializedCooperativeEEENS5_IJNSA_ILi128EEENSA_ILi64EEENSA_ILi32EEEEEEaNS5_IJlSB_lEEEaSJ_NS4_8TiledMMAINS4_8MMA_AtomIJNS4_4SM904GMMA26MMA_64x64x32_S32S8S8_SS_TNEEEENS4_6LayoutINS5_IJNSA_ILi2EEESB_SB_EEENS5_IJSB_NSA_ILi0EEEST_EEEEENS5_IJNS4_10UnderscoreESW_SW_EEEEENS4_13SM90_TMA_LOADENS4_14ComposedLayoutINS4_7SwizzleILi1ELi4ELi3EEENS4_18smem_ptr_flag_bitsILi8EEENSQ_INS5_IJNSA_ILi8EEESH_EEENS5_IJSH_SB_EEEEEEEvNS4_8identityESZ_S19_vS1A_EENS_8epilogue10collective6detail29Sm90TmaWarpSpecializedAdapterINS1D_15DefaultEpilogueIaSJ_SJ_NS1C_6thread17LinearCombinationIaLi1EiiLNS1H_9ScaleType4KindE0ELNS_15FloatRoundStyleE2EaEENS1_15EpilogueDefaultEEEEEvvEEEEvNT_6ParamsE,@function
        .size           _ZN7cutlass13device_kernelINS_4gemm6kernel13GemmUniversalIN4cute5tupleIJiiiiEEENS1_10collective13CollectiveMmaINS1_34MainloopSm90TmaGmmaWarpSpecializedILi37ENS5_IJNS4_1CILi1EEESB_SB_EEENS1_35KernelTmaWarpSpecializedCooperativeEEENS5_IJNSA_ILi128EEENSA_ILi64EEENSA_ILi32EEEEEEaNS5_IJlSB_lEEEaSJ_NS4_8TiledMMAINS4_8MMA_AtomIJNS4_4SM904GMMA26MMA_64x64x32_S32S8S8_SS_TNEEEENS4_6LayoutINS5_IJNSA_ILi2EEESB_SB_EEENS5_IJSB_NSA_ILi0EEEST_EEEEENS5_IJNS4_10UnderscoreESW_SW_EEEEENS4_13SM90_TMA_LOADENS4_14ComposedLayoutINS4_7SwizzleILi1ELi4ELi3EEENS4_18smem_ptr_flag_bitsILi8EEENSQ_INS5_IJNSA_ILi8EEESH_EEENS5_IJSH_SB_EEEEEEEvNS4_8identityESZ_S19_vS1A_EENS_8epilogue10collective6detail29Sm90TmaWarpSpecializedAdapterINS1D_15DefaultEpilogueIaSJ_SJ_NS1C_6thread17LinearCombinationIaLi1EiiLNS1H_9ScaleType4KindE0ELNS_15FloatRoundStyleE2EaEENS1_15EpilogueDefaultEEEEEvvEEEEvNT_6ParamsE,(.L_x_201 - _ZN7cutlass13device_kernelINS_4gemm6kernel13GemmUniversalIN4cute5tupleIJiiiiEEENS1_10collective13CollectiveMmaINS1_34MainloopSm90TmaGmmaWarpSpecializedILi37ENS5_IJNS4_1CILi1EEESB_SB_EEENS1_35KernelTmaWarpSpecializedCooperativeEEENS5_IJNSA_ILi128EEENSA_ILi64EEENSA_ILi32EEEEEEaNS5_IJlSB_lEEEaSJ_NS4_8TiledMMAINS4_8MMA_AtomIJNS4_4SM904GMMA26MMA_64x64x32_S32S8S8_SS_TNEEEENS4_6LayoutINS5_IJNSA_ILi2EEESB_SB_EEENS5_IJSB_NSA_ILi0EEEST_EEEEENS5_IJNS4_10UnderscoreESW_SW_EEEEENS4_13SM90_TMA_LOADENS4_14ComposedLayoutINS4_7SwizzleILi1ELi4ELi3EEENS4_18smem_ptr_flag_bitsILi8EEENSQ_INS5_IJNSA_ILi8EEESH_EEENS5_IJSH_SB_EEEEEEEvNS4_8identityESZ_S19_vS1A_EENS_8epilogue10collective6detail29Sm90TmaWarpSpecializedAdapterINS1D_15DefaultEpilogueIaSJ_SJ_NS1C_6thread17LinearCombinationIaLi1EiiLNS1H_9ScaleType4KindE0ELNS_15FloatRoundStyleE2EaEENS1_15EpilogueDefaultEEEEEvvEEEEvNT_6ParamsE)
        .other          _ZN7cutlass13device_kernelINS_4gemm6kernel13GemmUniversalIN4cute5tupleIJiiiiEEENS1_10collective13CollectiveMmaINS1_34MainloopSm90TmaGmmaWarpSpecializedILi37ENS5_IJNS4_1CILi1EEESB_SB_EEENS1_35KernelTmaWarpSpecializedCooperativeEEENS5_IJNSA_ILi128EEENSA_ILi64EEENSA_ILi32EEEEEEaNS5_IJlSB_lEEEaSJ_NS4_8TiledMMAINS4_8MMA_AtomIJNS4_4SM904GMMA26MMA_64x64x32_S32S8S8_SS_TNEEEENS4_6LayoutINS5_IJNSA_ILi2EEESB_SB_EEENS5_IJSB_NSA_ILi0EEEST_EEEEENS5_IJNS4_10UnderscoreESW_SW_EEEEENS4_13SM90_TMA_LOADENS4_14ComposedLayoutINS4_7SwizzleILi1ELi4ELi3EEENS4_18smem_ptr_flag_bitsILi8EEENSQ_INS5_IJNSA_ILi8EEESH_EEENS5_IJSH_SB_EEEEEEEvNS4_8identityESZ_S19_vS1A_EENS_8epilogue10collective6detail29Sm90TmaWarpSpecializedAdapterINS1D_15DefaultEpilogueIaSJ_SJ_NS1C_6thread17LinearCombinationIaLi1EiiLNS1H_9ScaleType4KindE0ELNS_15FloatRoundStyleE2EaEENS1_15EpilogueDefaultEEEEEvvEEEEvNT_6ParamsE,@"STO_CUDA_ENTRY STV_DEFAULT"
_ZN7cutlass13device_kernelINS_4gemm6kernel13GemmUniversalIN4cute5tupleIJiiiiEEENS1_10collective13CollectiveMmaINS1_34MainloopSm90TmaGmmaWarpSpecializedILi37ENS5_IJNS4_1CILi1EEESB_SB_EEENS1_35KernelTmaWarpSpecializedCooperativeEEENS5_IJNSA_ILi128EEENSA_ILi64EEENSA_ILi32EEEEEEaNS5_IJlSB_lEEEaSJ_NS4_8TiledMMAINS4_8MMA_AtomIJNS4_4SM904GMMA26MMA_64x64x32_S32S8S8_SS_TNEEEENS4_6LayoutINS5_IJNSA_ILi2EEESB_SB_EEENS5_IJSB_NSA_ILi0EEEST_EEEEENS5_IJNS4_10UnderscoreESW_SW_EEEEENS4_13SM90_TMA_LOADENS4_14ComposedLayoutINS4_7SwizzleILi1ELi4ELi3EEENS4_18smem_ptr_flag_bitsILi8EEENSQ_INS5_IJNSA_ILi8EEESH_EEENS5_IJSH_SB_EEEEEEEvNS4_8identityESZ_S19_vS1A_EENS_8epilogue10collective6detail29Sm90TmaWarpSpecializedAdapterINS1D_15DefaultEpilogueIaSJ_SJ_NS1C_6thread17LinearCombinationIaLi1EiiLNS1H_9ScaleType4KindE0ELNS_15FloatRoundStyleE2EaEENS1_15EpilogueDefaultEEEEEvvEEEEvNT_6ParamsE:
[----:B------:R-:W0:Y:S01]  /*0000*/  LDC R1, c[0x0][0x28] ;  /* 0x00000a00ff017b82 */ /* 0x000e220000000800 */
[----:B------:R-:W1:Y:S01]  /*0010*/  S2R R3, SR_TID.X ;  /* 0x0000000000037919 */ /* 0x000e620000002100 */
[----:B------:R-:W-:Y:S01]  /*0020*/  ELECT P0, URZ, PT ;  /* 0x00000000003f782f */ /* 0x000fe20003800000 */
[----:B------:R-:W-:Y:S01]  /*0030*/  BSSY B0, `(.L_x_0) ;  /* 0x000000f000007945 */ /* 0x000fe20003800000 */
[--C-:B-1----:R-:W-:Y:S02]  /*0040*/  SHF.R.U32.HI R0, RZ, 0x5, R3.reuse ;  /* 0x00000005ff007819 */ /* 0x102fe40000011603 */
[----:B------:R-:W-:-:S03]  /*0050*/  SHF.R.U32.HI R14, RZ, 0x7, R3 ;  /* 0x00000007ff0e7819 */ /* 0x000fc60000011603 */
[----:B------:R-:W1:Y:S04]  /*0060*/  SHFL.IDX PT, R4, R0, RZ, 0x1f ;  /* 0x00001fff00047589 */ /* 0x000e6800000e0000 */
[----:B------:R2:W3:Y:S01]  /*0070*/  SHFL.IDX PT, R10, R14, RZ, 0x1f ;  /* 0x00001fff0e0a7589 */ /* 0x0004e200000e0000 */
[----:B-1----:R-:W-:-:S13]  /*0080*/  ISETP.NE.OR P0, PT, R4, RZ, !P0 ;  /* 0x000000ff0400720c */ /* 0x002fda0004705670 */
[----:B0-23--:R-:W-:Y:S05]  /*0090*/  @P0 BRA `(.L_x_1) ;  /* 0x0000000000200947 */ /* 0x00dfea0003800000 */
[----:B------:R-:W-:Y:S02]  /*00a0*/  ULDC.64 UR4, c[0x0][0x198] ;  /* 0x0000660000047ab9 */ /* 0x000fe40000000a00 */
[----:B------:R-:W-:Y:S02]  /*00b0*/  UIADD3 UR6, UP0, UR4, 0xf0, URZ ;  /* 0x000000f004067890 */ /* 0x000fe4000ff1e03f */
[----:B------:R-:W-:Y:S02]  /*00c0*/  UIADD3 UR4, UP1, UR4, 0x1f0, URZ ;  /* 0x000001f004047890 */ /* 0x000fe4000ff3e03f */
[----:B------:R-:W-:Y:S02]  /*00d0*/  UIADD3.X UR7, URZ, UR5, URZ, UP0, !UPT ;  /* 0x000000053f077290 */ /* 0x000fe400087fe43f */
[----:B------:R-:W-:-:S07]  /*00e0*/  UIADD3.X UR5, URZ, UR5, URZ, UP1, !UPT ;  /* 0x000000053f057290 */ /* 0x000fce0008ffe43f */
[----:B------:R0:W-:Y:S02]  /*00f0*/  UTMACCTL.PF [UR6] ;  /* 0x00000000060079b9 */ /* 0x0001e40008040000 */
[----:B------:R0:W-:Y:S02]  /*0100*/  UTMACCTL.PF [UR4] ;  /* 0x00000000040079b9 */ /* 0x0001e40008040000 */
[----:B0-----:R-:W-:Y:S01]  /*0110*/  NOP ;  /* 0x0000000000007918 */ /* 0x001fe20000000000 */
.L_x_1:
[----:B------:R-:W-:Y:S05]  /*0120*/  BSYNC B0 ;  /* 0x0000000000007941 */ /* 0x000fea0003800000 */
.L_x_0:
[----:B------:R-:W0:Y:S02]  /*0130*/  SHFL.IDX PT, R2, R0, RZ, 0x1f ;  /* 0x00001fff00027589 */ /* 0x000e2400000e0000 */
[----:B0-----:R-:W-:-:S13]  /*0140*/  ISETP.NE.AND P0, PT, R2, RZ, PT ;  /* 0x000000ff0200720c */ /* 0x001fda0003f05270 */
[----:B------:R-:W-:Y:S05]  /*0150*/  @P0 BRA `(.L_x_2) ;  /* 0x00000004006c0947 */ /* 0x000fea0003800000 */
[----:B------:R-:W-:Y:S01]  /*0160*/  ELECT P0, URZ, PT ;  /* 0x00000000003f782f */ /* 0x000fe20003800000 */
[----:B------:R-:W-:-:S12]  /*0170*/  BSSY B0, `(.L_x_2) ;  /* 0x0000059000007945 */ /* 0x000fd80003800000 */
[----:B------:R-:W-:Y:S05]  /*0180*/  @!P0 BRA `(.L_x_3) ;  /* 0x00000004005c8947 */ /* 0x000fea0003800000 */
[----:B------:R-:W0:Y:S01]  /*0190*/  S2UR UR8, SR_CgaCtaId ;  /* 0x00000000000879c3 */ /* 0x000e220000008800 */
[----:B------:R-:W-:Y:S01]  /*01a0*/  UMOV UR4, 0x400 ;  /* 0x0000040000047882 */ /* 0x000fe20000000000 */
[----:B------:R-:W-:Y:S01]  /*01b0*/  UMOV UR5, 0x1 ;  /* 0x0000000100057882 */ /* 0x000fe20000000000 */
[----:B------:R-:W-:Y:S02]  /*01c0*/  UMOV UR6, 0x100 ;  /* 0x0000010000067882 */ /* 0x000fe40000000000 */
[----:B------:R-:W-:-:S04]  /*01d0*/  UIADD3 UR6, -UR6, 0x100000, URZ ;  /* 0x0010000006067890 */ /* 0x000fc8000fffe13f */
[----:B------:R-:W-:Y:S02]  /*01e0*/  USHF.L.U32 UR7, UR6, 0xb, URZ ;  /* 0x0000000b06077899 */ /* 0x000fe4000800063f */
[----:B------:R-:W-:Y:S02]  /*01f0*/  USHF.L.U32 UR6, UR6, 0x1, URZ ;  /* 0x0000000106067899 */ /* 0x000fe4000800063f */
[----:B0-----:R-:W-:Y:S02]  /*0200*/  ULEA UR8, UR8, UR4, 0x18 ;  /* 0x0000000408087291 */ /* 0x001fe4000f8ec03f */
[----:B------:R-:W-:-:S04]  /*0210*/  UIADD3 UR4, -UR5, 0x100000, URZ ;  /* 0x0010000005047890 */ /* 0x000fc8000fffe13f */
[----:B------:R-:W-:Y:S02]  /*0220*/  USHF.L.U32 UR5, UR4, 0xb, URZ ;  /* 0x0000000b04057899 */ /* 0x000fe4000800063f */
[----:B------:R-:W-:Y:S01]  /*0230*/  USHF.L.U32 UR4, UR4, 0x1, URZ ;  /* 0x0000000104047899 */ /* 0x000fe2000800063f */
[----:B------:R-:W0:Y:S11]  /*0240*/  FENCE.VIEW.ASYNC.S ;  /* 0x00000000000073c6 */ /* 0x000e360000000000 */
[----:B0-----:R0:W1:Y:S01]  /*0250*/  SYNCS.EXCH.64 URZ, [UR8], UR4 ;  /* 0x00000004083f75b2 */ /* 0x0010620008000100 */
[----:B------:R0:W2:Y:S01]  /*0260*/  SYNCS.EXCH.64 URZ, [UR8+0x128], UR6 ;  /* 0x00012806083f75b2 */ /* 0x0000a20008000100 */
[----:B------:R0:W3:Y:S01]  /*0270*/  SYNCS.EXCH.64 URZ, [UR8+0x8], UR4 ;  /* 0x00000804083f75b2 */ /* 0x0000e20008000100 */
[----:B------:R0:W4:Y:S01]  /*0280*/  SYNCS.EXCH.64 URZ, [UR8+0x130], UR6 ;  /* 0x00013006083f75b2 */ /* 0x0001220008000100 */
[----:B------:R0:W0:Y:S01]  /*0290*/  SYNCS.EXCH.64 URZ, [UR8+0x10], UR4 ;  /* 0x00001004083f75b2 */ /* 0x0000220008000100 */
        /* <DEDUP_REMOVED lines=69> */
[----:B-1234-:R-:W-:Y:S01]  /*06f0*/  NOP ;  /* 0x0000000000007918 */ /* 0x01efe20000000000 */
.L_x_3:
[----:B0-----:R-:W-:Y:S05]  /*0700*/  BSYNC B0 ;  /* 0x0000000000007941 */ /* 0x001fea0003800000 */
.L_x_2:
[----:B------:R-:W0:Y:S01]  /*0710*/  SHFL.IDX PT, R0, R0, RZ, 0x1f ;  /* 0x00001fff00007589 */ /* 0x000e2200000e0000 */
[----:B------:R-:W-:Y:S01]  /*0720*/  ELECT P0, URZ, PT ;  /* 0x00000000003f782f */ /* 0x000fe20003800000 */
[----:B------:R-:W1:Y:S01]  /*0730*/  LDC R2, c[0x0][0x65c] ;  /* 0x00019700ff027b82 */ /* 0x000e620000000800 */
[----:B------:R-:W-:Y:S01]  /*0740*/  SHF.R.S32.HI R7, RZ, 0x1f, R4 ;  /* 0x0000001fff077819 */ /* 0x000fe20000011404 */
[----:B------:R-:W2:Y:S01]  /*0750*/  S2R R5, SR_CTAID.Y ;  /* 0x0000000000057919 */ /* 0x000ea20000002600 */
[----:B------:R-:W-:Y:S01]  /*0760*/  UMOV UR4, 0x20 ;  /* 0x0000002000047882 */ /* 0x000fe20000000000 */
[----:B------:R-:W-:Y:S01]  /*0770*/  NOP ;  /* 0x0000000000007918 */ /* 0x000fe20000000000 */
[----:B------:R-:W-:Y:S01]  /*0780*/  LEA.HI R7, R7, R4, RZ, 0x2 ;  /* 0x0000000407077211 */ /* 0x000fe200078f10ff */
[----:B------:R-:W3:Y:S01]  /*0790*/  S2R R6, SR_CTAID.X ;  /* 0x0000000000067919 */ /* 0x000ee20000002500 */
[----:B------:R-:W-:Y:S01]  /*07a0*/  ISETP.NE.AND P2, PT, R10, RZ, PT ;  /* 0x000000ff0a00720c */ /* 0x000fe20003f45270 */
[----:B------:R-:W-:Y:S01]  /*07b0*/  NOP ;  /* 0x0000000000007918 */ /* 0x000fe20000000000 */
[----:B------:R-:W-:-:S02]  /*07c0*/  LOP3.LUT R7, R7, 0xfffffffc, RZ, 0xc0, !PT ;  /* 0xfffffffc07077812 */ /* 0x000fc400078ec0ff */
[----:B0-----:R-:W-:Y:S02]  /*07d0*/  ISETP.NE.OR P0, PT, R0, RZ, !P0 ;  /* 0x000000ff0000720c */ /* 0x001fe40004705670 */
[----:B-1----:R-:W-:-:S04]  /*07e0*/  ISETP.NE.AND P3, PT, R2, 0x1, PT ;  /* 0x000000010200780c */ /* 0x002fc80003f65270 */
[----:B------:R-:W-:Y:S01]  /*07f0*/  P2R R0, PR, RZ, 0x8 ;  /* 0x00000008ff007803 */ /* 0x000fe20000000000 */
[----:B------:R-:W-:Y:S01]  /*0800*/  IMAD.IADD R0, R4, 0x1, -R7 ;  /* 0x0000000104007824 */ /* 0x000fe200078e0a07 */
[----:B------:R-:W-:Y:S01]  /*0810*/  LOP3.LUT R4, R3, 0x7f, RZ, 0xc0, !PT ;  /* 0x0000007f03047812 */ /* 0x000fe200078ec0ff */
[----:B------:R-:W-:-:S03]  /*0820*/  IMAD.MOV.U32 R7, RZ, RZ, RZ ;  /* 0x000000ffff077224 */ /* 0x000fc600078e00ff */
[----:B------:R-:W-:Y:S01]  /*0830*/  ISETP.NE.AND P1, PT, R0, 0x3, PT ;  /* 0x000000030000780c */ /* 0x000fe20003f25270 */
[----:B------:R-:W-:Y:S01]  /*0840*/  VOTEU.ALL UP0, P0 ;  /* 0x00000000003f7886 */ /* 0x000fe20000000000 */
[----:B------:R-:W-:Y:S01]  /*0850*/  VOTEU.ALL UP1, P0 ;  /* 0x00000000003f7886 */ /* 0x000fe20000020000 */
[----:B------:R-:W3:Y:S01]  /*0860*/  @P3 LDC R17, c[0x0][0x10] ;  /* 0x00000400ff113b82 */ /* 0x000ee20000000800 */
[----:B--2---:R-:W-:Y:S02]  /*0870*/  @P3 IMAD.MOV.U32 R8, RZ, RZ, R5 ;  /* 0x000000ffff083224 */ /* 0x004fe400078e0005 */
[----:B------:R-:W-:Y:S01]  /*0880*/  @!UP0 UMOV UR6, 0x400 ;  /* 0x0000040000068882 */ /* 0x000fe20000000000 */
[----:B------:R-:W-:-:S04]  /*0890*/  @!UP0 UIADD3 UR4, -UR4, 0x100000, URZ ;  /* 0x0010000004048890 */ /* 0x000fc8000fffe13f */
[----:B------:R-:W-:Y:S02]  /*08a0*/  @!UP0 USHF.L.U32 UR5, UR4, 0xb, URZ ;  /* 0x0000000b04058899 */ /* 0x000fe4000800063f */
[----:B------:R-:W-:Y:S01]  /*08b0*/  @!UP0 USHF.L.U32 UR4, UR4, 0x1, URZ ;  /* 0x0000000104048899 */ /* 0x000fe2000800063f */
[----:B------:R-:W-:Y:S01]  /*08c0*/  @P3 IMAD.MOV.U32 R9, RZ, RZ, RZ ;  /* 0x000000ffff093224 */ /* 0x000fe200078e00ff */
[----:B------:R-:W0:Y:S08]  /*08d0*/  @!UP0 S2UR UR7, SR_CgaCtaId ;  /* 0x00000000000789c3 */ /* 0x000e300000008800 */
[----:B------:R-:W1:Y:S01]  /*08e0*/  @!P3 LDC R11, c[0x0][0xc] ;  /* 0x00000300ff0bbb82 */ /* 0x000e620000000800 */
[----:B---3--:R-:W-:Y:S01]  /*08f0*/  @P3 IMAD.WIDE.U32 R16, R6, R17, R8 ;  /* 0x0000001106103225 */ /* 0x008fe200078e0008 */
[----:B0-----:R-:W-:Y:S01]  /*0900*/  @!UP0 ULEA UR8, UR7, UR6, 0x18 ;  /* 0x0000000607088291 */ /* 0x001fe2000f8ec03f */
[----:B------:R-:W-:-:S02]  /*0910*/  VOTEU.ALL UP0, P0 ;  /* 0x00000000003f7886 */ /* 0x000fc40000000000 */
[----:B------:R-:W-:Y:S01]  /*0920*/  ULDC UR6, c[0x0][0xc] ;  /* 0x0000030000067ab9 */ /* 0x000fe20000000800 */
[----:B------:R-:W-:Y:S01]  /*0930*/  ISETP.EQ.OR P0, PT, R0, RZ, !P1 ;  /* 0x000000ff0000720c */ /* 0x000fe20004f02670 */
[----:B------:R-:W-:-:S03]  /*0940*/  ULDC UR7, c[0x0][0x10] ;  /* 0x0000040000077ab9 */ /* 0x000fc60000000800 */
[C---:B------:R-:W-:Y:S01]  /*0950*/  ISETP.EQ.AND P0, PT, R10.reuse, RZ, P0 ;  /* 0x000000ff0a00720c */ /* 0x040fe20000702270 */
[----:B------:R-:W-:Y:S02]  /*0960*/  VIADD R10, R10, 0xffffffff ;  /* 0xffffffff0a0a7836 */ /* 0x000fe40000000000 */
[----:B-1----:R-:W-:Y:S01]  /*0970*/  @!P3 IMAD.WIDE.U32 R8, R11, R5, R6 ;  /* 0x000000050b08b225 */ /* 0x002fe200078e0006 */
[----:B------:R-:W0:Y:S02]  /*0980*/  FENCE.VIEW.ASYNC.S ;  /* 0x00000000000073c6 */ /* 0x000e240000000000 */
[----:B0-----:R-:W0:Y:S01]  /*0990*/  @!UP0 SYNCS.EXCH.64 URZ, [UR8+0x260], UR4 ;  /* 0x00026004083f85b2 */ /* 0x001e220008000100 */
[----:B------:R-:W-:Y:S01]  /*09a0*/  SEL R18, RZ, 0x1, !P0 ;  /* 0x00000001ff127807 */ /* 0x000fe20004000000 */
[----:B------:R-:W-:Y:S01]  /*09b0*/  @P3 IMAD.MOV.U32 R11, RZ, RZ, RZ ;  /* 0x000000ffff0b3224 */ /* 0x000fe200078e00ff */
[----:B------:R-:W-:Y:S01]  /*09c0*/  ISETP.GE.U32.AND P1, PT, R10, 0x2, PT ;  /* 0x000000020a00780c */ /* 0x000fe20003f26070 */
[----:B------:R-:W-:-:S02]  /*09d0*/  @!P3 IMAD.MOV.U32 R16, RZ, RZ, R8 ;  /* 0x000000ffff10b224 */ /* 0x000fc400078e0008 */
[----:B------:R-:W-:Y:S01]  /*09e0*/  @P3 IMAD.IADD R17, R17, 0x1, R11 ;  /* 0x0000000111113824 */ /* 0x000fe200078e020b */
[----:B------:R-:W-:Y:S01]  /*09f0*/  SEL R18, R18, 0x2, P1 ;  /* 0x0000000212127807 */ /* 0x000fe20000800000 */
[----:B------:R-:W-:Y:S01]  /*0a00*/  @!P3 IMAD.MOV.U32 R17, RZ, RZ, R9 ;  /* 0x000000ffff11b224 */ /* 0x000fe200078e0009 */
[----:B------:R1:W0:Y:S01]  /*0a10*/  @!UP1 SYNCS.EXCH.64 URZ, [UR8+0x268], UR4 ;  /* 0x00026804083f95b2 */ /* 0x0002220008000100 */
[----:B------:R-:W-:Y:S01]  /*0a20*/  NOP ;  /* 0x0000000000007918 */ /* 0x000fe20000000000 */
[----:B-1----:R-:W-:-:S03]  /*0a30*/  UIMAD.WIDE.U32 UR4, UR6, UR7, URZ ;  /* 0x00000007060472a5 */ /* 0x002fc6000f8e003f */
[----:B------:R-:W-:Y:S02]  /*0a40*/  ULDC UR6, c[0x0][0x14] ;  /* 0x0000050000067ab9 */ /* 0x000fe40000000800 */
[----:B------:R-:W-:Y:S02]  /*0a50*/  UIMAD.WIDE.U32 UR36, UR4, UR6, URZ ;  /* 0x00000006042472a5 */ /* 0x000fe4000f8e003f */
[----:B------:R-:W-:-:S04]  /*0a60*/  UIMAD UR42, UR5, UR6, URZ ;  /* 0x00000006052a72a4 */ /* 0x000fc8000f8e023f */
[----:B------:R-:W-:Y:S01]  /*0a70*/  UIADD3 UR42, UR37, UR42, URZ ;  /* 0x0000002a252a7290 */ /* 0x000fe2000fffe03f */
[----:B0-----:R-:W-:Y:S06]  /*0a80*/  BAR.SYNC.DEFER_BLOCKING 0x0 ;  /* 0x0000000000007b1d */ /* 0x001fec0000010000 */
[----:B------:R-:W-:Y:S05]  /*0a90*/  @!P2 BRA `(.L_x_4) ;  /* 0x000000380000a947 */ /* 0x000fea0003800000 */
[----:B------:R-:W-:-:S13]  /*0aa0*/  ISETP.GT.U32.AND P0, PT, R10, 0x1, PT ;  /* 0x000000010a00780c */ /* 0x000fda0003f04070 */
[----:B------:R-:W-:Y:S05]  /*0ab0*/  @P0 EXIT ;  /* 0x000000000000094d */ /* 0x000fea0003800000 */
[----:B------:R-:W-:Y:S01]  /*0ac0*/  ULDC.64 UR4, c[0x0][0x650] ;  /* 0x0001940000047ab9 */ /* 0x000fe20000000a00 */
[----:B------:R-:W-:Y:S01]  /*0ad0*/  PRMT R0, RZ, 0x7610, R0 ;  /* 0x00007610ff007816 */ /* 0x000fe20000000000 */
[----:B------:R-:W-:Y:S01]  /*0ae0*/  IMAD.MOV.U32 R67, RZ, RZ, -0x1 ;  /* 0xffffffffff437424 */ /* 0x000fe200078e00ff */
[----:B------:R-:W-:Y:S01]  /*0af0*/  ISETP.GE.U32.AND P0, PT, R16, UR4, PT ;  /* 0x0000000410007c0c */ /* 0x000fe2000bf06070 */
[----:B------:R-:W-:Y:S02]  /*0b00*/  IMAD.MOV.U32 R66, RZ, RZ, -0x1 ;  /* 0xffffffffff427424 */ /* 0x000fe400078e00ff */
[----:B------:R-:W-:Y:S01]  /*0b10*/  IMAD.MOV.U32 R65, RZ, RZ, -0x1 ;  /* 0xffffffffff417424 */ /* 0x000fe200078e00ff */
[----:B------:R-:W-:-:S13]  /*0b20*/  ISETP.GE.U32.AND.EX P0, PT, R17, UR5, PT, P0 ;  /* 0x0000000511007c0c */ /* 0x000fda000bf06100 */
[----:B------:R-:W-:Y:S05]  /*0b30*/  @P0 BRA `(.L_x_5) ;  /* 0x0000000400540947 */ /* 0x000fea0003800000 */
[----:B------:R-:W0:Y:S01]  /*0b40*/  LDC.64 R20, c[0x0][0x628] ;  /* 0x00018a00ff147b82 */ /* 0x000e220000000a00 */
[----:B------:R-:W-:Y:S02]  /*0b50*/  IMAD.MOV.U32 R8, RZ, RZ, R16 ;  /* 0x000000ffff087224 */ /* 0x000fe400078e0010 */
[----:B------:R-:W-:-:S05]  /*0b60*/  IMAD.MOV.U32 R9, RZ, RZ, R17 ;  /* 0x000000ffff097224 */ /* 0x000fca00078e0011 */
[----:B------:R-:W1:Y:S08]  /*0b70*/  LDC R0, c[0x0][0x630] ;  /* 0x00018c00ff007b82 */ /* 0x000e700000000800 */
[----:B------:R-:W2:Y:S01]  /*0b80*/  LDC.64 R22, c[0x0][0x620] ;  /* 0x00018800ff167b82 */ /* 0x000ea20000000a00 */
[----:B0-----:R-:W-:-:S04]  /*0b90*/  ISETP.NE.U32.AND P0, PT, R20, RZ, PT ;  /* 0x000000ff1400720c */ /* 0x001fc80003f05070 */
[----:B------:R-:W-:-:S13]  /*0ba0*/  ISETP.NE.AND.EX P0, PT, R21, RZ, PT, P0 ;  /* 0x000000ff1500720c */ /* 0x000fda0003f05300 */
[----:B-12---:R-:W-:Y:S05]  /*0bb0*/  @!P0 BRA `(.L_x_6) ;  /* 0x0000000000288947 */ /* 0x006fea0003800000 */
[----:B------:R-:W0:Y:S02]  /*0bc0*/  LDC R13, c[0x0][0x634] ;  /* 0x00018d00ff0d7b82 */ /* 0x000e240000000800 */
[----:B0-----:R-:W-:-:S05]  /*0bd0*/  IADD3 R13, P0, R16, R13, RZ ;  /* 0x0000000d100d7210 */ /* 0x001fca0007f1e0ff */
[----:B------:R-:W-:-:S04]  /*0be0*/  IMAD.X R15, RZ, RZ, R17, P0 ;  /* 0x000000ffff0f7224 */ /* 0x000fc800000e0611 */
[----:B------:R-:W-:-:S04]  /*0bf0*/  IMAD.WIDE.U32 R8, R15, R20, RZ ;  /* 0x000000140f087225 */ /* 0x000fc800078e00ff */
[----:B------:R-:W-:-:S04]  /*0c00*/  IMAD.WIDE.U32 R10, P0, R13, R21, R8 ;  /* 0x000000150d0a7225 */ /* 0x000fc80007800008 */
[----:B------:R-:W-:-:S04]  /*0c10*/  IMAD.WIDE.U32 R8, R13, R20, RZ ;  /* 0x000000140d087225 */ /* 0x000fc800078e00ff */
[----:B------:R-:W-:Y:S01]  /*0c20*/  IMAD.X R13, RZ, RZ, RZ, P0 ;  /* 0x000000ffff0d7224 */ /* 0x000fe200000e06ff */
[----:B------:R-:W-:Y:S01]  /*0c30*/  IADD3 RZ, P0, R9, R10, RZ ;  /* 0x0000000a09ff7210 */ /* 0x000fe20007f1e0ff */
[----:B------:R-:W-:-:S04]  /*0c40*/  IMAD.MOV.U32 R12, RZ, RZ, R11 ;  /* 0x000000ffff0c7224 */ /* 0x000fc800078e000b */
[----:B------:R-:W-:-:S08]  /*0c50*/  IMAD.WIDE.U32.X R8, R15, R21, R12, P0 ;  /* 0x000000150f087225 */ /* 0x000fd000000e040c */
.L_x_6:
[-CC-:B------:R-:W-:Y:S01]  /*0c60*/  SHF.R.U64 R65, R8, R0.reuse, R9.reuse ;  /* 0x0000000008417219 */ /* 0x180fe20000001209 */
[----:B------:R-:W0:Y:S01]  /*0c70*/  LDC R12, c[0x0][0x618] ;  /* 0x00018600ff0c7b82 */ /* 0x000e220000000800 */
[----:B------:R-:W-:Y:S01]  /*0c80*/  SHF.R.U32.HI R7, RZ, R0, R9 ;  /* 0x00000000ff077219 */ /* 0x000fe20000011609 */
[----:B------:R-:W-:Y:S01]  /*0c90*/  ULDC UR4, c[0x0][0x150] ;  /* 0x0000540000047ab9 */ /* 0x000fe20000000800 */
[----:B------:R-:W-:Y:S02]  /*0ca0*/  IADD3 R11, P0, RZ, -R65, RZ ;  /* 0x80000041ff0b7210 */ /* 0x000fe40007f1e0ff */
[----:B------:R-:W-:-:S03]  /*0cb0*/  I2FP.F32.U32 R0, R6 ;  /* 0x0000000600007245 */ /* 0x000fc60000201000 */
[----:B------:R-:W1:Y:S01]  /*0cc0*/  LDC.64 R30, c[0x0][0x640] ;  /* 0x00019000ff1e7b82 */ /* 0x000e620000000a00 */
[----:B------:R-:W-:Y:S02]  /*0cd0*/  IMAD.X R13, RZ, RZ, ~R7, P0 ;  /* 0x000000ffff0d7224 */ /* 0x000fe400000e0e07 */
[----:B------:R-:W-:Y:S01]  /*0ce0*/  FMUL R0, R0, UR4 ;  /* 0x0000000400007c20 */ /* 0x000fe20008400000 */
[----:B------:R-:W-:Y:S01]  /*0cf0*/  IMAD.WIDE.U32 R8, R11, R22, R16 ;  /* 0x000000160b087225 */ /* 0x000fe200078e0010 */
[----:B------:R-:W-:-:S03]  /*0d00*/  ULDC UR4, c[0x0][0x154] ;  /* 0x0000550000047ab9 */ /* 0x000fc60000000800 */
[----:B------:R-:W-:Y:S01]  /*0d10*/  IMAD R10, R13, R22, RZ ;  /* 0x000000160d0a7224 */ /* 0x000fe200078e02ff */
[----:B------:R-:W2:Y:S01]  /*0d20*/  LDC R7, c[0x0][0x144] ;  /* 0x00005100ff077b82 */ /* 0x000ea20000000800 */
[----:B------:R-:W3:Y:S02]  /*0d30*/  F2I.U32.TRUNC.NTZ R0, R0 ;  /* 0x0000000000007305 */ /* 0x000ee4000020f000 */
[----:B------:R-:W-:-:S04]  /*0d40*/  IMAD R11, R11, R23, R10 ;  /* 0x000000170b0b7224 */ /* 0x000fc800078e020a */
[----:B------:R-:W-:Y:S01]  /*0d50*/  IMAD.IADD R9, R9, 0x1, R11 ;  /* 0x0000000109097824 */ /* 0x000fe200078e020b */
[----:B------:R-:W4:Y:S01]  /*0d60*/  LDC R24, c[0x0][0x608] ;  /* 0x00018200ff187b82 */ /* 0x000f220000000800 */
[----:B------:R-:W-:-:S03]  /*0d70*/  IMAD.MOV.U32 R11, RZ, RZ, -0x1 ;  /* 0xffffffffff0b7424 */ /* 0x000fc600078e00ff */
[-CC-:B0-----:R-:W-:Y:S02]  /*0d80*/  SHF.R.U64 R22, R8, R12.reuse, R9.reuse ;  /* 0x0000000c08167219 */ /* 0x181fe40000001209 */
[----:B------:R-:W-:Y:S02]  /*0d90*/  I2FP.F32.U32 R8, R5 ;  /* 0x0000000500087245 */ /* 0x000fe40000201000 */
[----:B------:R-:W0:Y:S01]  /*0da0*/  LDC R28, c[0x0][0x658] ;  /* 0x00019600ff1c7b82 */ /* 0x000e220000000800 */
[----:B-1----:R-:W-:Y:S01]  /*0db0*/  ISETP.NE.U32.AND P0, PT, R30, RZ, PT ;  /* 0x000000ff1e00720c */ /* 0x002fe20003f05070 */
[----:B---3--:R-:W-:Y:S02]  /*0dc0*/  IMAD.MOV R10, RZ, RZ, -R0 ;  /* 0x000000ffff0a7224 */ /* 0x008fe400078e0a00 */
[----:B------:R-:W-:Y:S01]  /*0dd0*/  FMUL R8, R8, UR4 ;  /* 0x0000000408087c20 */ /* 0x000fe20008400000 */
[----:B------:R-:W-:Y:S02]  /*0de0*/  SHF.R.U32.HI R9, RZ, R12, R9 ;  /* 0x0000000cff097219 */ /* 0x000fe40000011609 */
[----:B------:R-:W-:Y:S01]  /*0df0*/  ISETP.NE.AND.EX P0, PT, R31, RZ, PT, P0 ;  /* 0x000000ff1f00720c */ /* 0x000fe20003f05300 */
[----:B------:R1:W3:Y:S01]  /*0e00*/  F2I.U32.TRUNC.NTZ R15, R8 ;  /* 0x00000008000f7305 */ /* 0x0002e2000020f000 */
[----:B------:R-:W1:Y:S01]  /*0e10*/  LDC R20, c[0x0][0x148] ;  /* 0x00005200ff147b82 */ /* 0x000e620000000800 */
[----:B--2---:R-:W-:-:S07]  /*0e20*/  IMAD R0, R7, R10, R6 ;  /* 0x0000000a07007224 */ /* 0x004fce00078e0206 */
[----:B------:R-:W2:Y:S01]  /*0e30*/  LDC R26, c[0x0][0x600] ;  /* 0x00018000ff1a7b82 */ /* 0x000ea20000000800 */
[-CC-:B----4-:R-:W-:Y:S02]  /*0e40*/  SHF.R.U64 R32, R22, R24.reuse, R9.reuse ;  /* 0x0000001816207219 */ /* 0x190fe40000001209 */
[----:B------:R-:W-:Y:S01]  /*0e50*/  SHF.R.U32.HI R7, RZ, R24, R9 ;  /* 0x00000018ff077219 */ /* 0x000fe20000011609 */
[----:B------:R-:W-:-:S04]  /*0e60*/  IMAD.MOV.U32 R9, RZ, RZ, 0x1 ;  /* 0x00000001ff097424 */ /* 0x000fc800078e00ff */
[----:B------:R-:W4:Y:S01]  /*0e70*/  LDC R21, c[0x0][0x648] ;  /* 0x00019200ff157b82 */ /* 0x000f220000000800 */
[-C--:B0-----:R-:W-:Y:S02]  /*0e80*/  SHF.L.U32 R6, R11, R28.reuse, RZ ;  /* 0x0000001c0b067219 */ /* 0x081fe400000006ff */
[--C-:B------:R-:W-:Y:S02]  /*0e90*/  SHF.R.U64 R24, R32, R28, R7.reuse ;  /* 0x0000001c20187219 */ /* 0x100fe40000001207 */
[----:B------:R-:W-:Y:S02]  /*0ea0*/  LOP3.LUT R13, RZ, R6, RZ, 0x33, !PT ;  /* 0x00000006ff0d7212 */ /* 0x000fe400078e33ff */
[-C--:B------:R-:W-:Y:S01]  /*0eb0*/  SHF.R.U32.HI R7, RZ, R28.reuse, R7 ;  /* 0x0000001cff077219 */ /* 0x080fe20000011607 */
[----:B------:R-:W0:Y:S01]  /*0ec0*/  LDC R23, c[0x0][0x638] ;  /* 0x00018e00ff177b82 */ /* 0x000e220000000800 */
[----:B------:R-:W-:Y:S01]  /*0ed0*/  SHF.L.U32 R12, R9, R28, RZ ;  /* 0x0000001c090c7219 */ /* 0x000fe200000006ff */
[----:B------:R-:W-:-:S06]  /*0ee0*/  IMAD.MOV.U32 R6, RZ, RZ, R24 ;  /* 0x000000ffff067224 */ /* 0x000fcc00078e0018 */
[----:B------:R-:W0:Y:S01]  /*0ef0*/  LDC R67, c[0x0][0x610] ;  /* 0x00018400ff437b82 */ /* 0x000e220000000800 */
[----:B-1-3--:R-:W-:Y:S05]  /*0f00*/  @!P0 BRA `(.L_x_7) ;  /* 0x0000000000288947 */ /* 0x00afea0003800000 */
[----:B------:R-:W1:Y:S02]  /*0f10*/  LDC R11, c[0x0][0x64c] ;  /* 0x00019300ff0b7b82 */ /* 0x000e640000000800 */
[----:B-1----:R-:W-:-:S05]  /*0f20*/  IADD3 R11, P0, R24, R11, RZ ;  /* 0x0000000b180b7210 */ /* 0x002fca0007f1e0ff */
        /* <DEDUP_REMOVED lines=8> */
.L_x_7:
[----:B----4-:R-:W-:Y:S01]  /*0fb0*/  SHF.R.U64 R6, R6, R21, R7 ;  /* 0x0000001506067219 */ /* 0x010fe20000001207 */
[----:B--2---:R-:W-:Y:S01]  /*0fc0*/  VIADD R7, R26, 0xffffffff ;  /* 0xffffffff1a077836 */ /* 0x004fe20000000000 */
[----:B------:R-:W-:Y:S01]  /*0fd0*/  LOP3.LUT R13, R32, R13, RZ, 0xc0, !PT ;  /* 0x0000000d200d7212 */ /* 0x000fe200078ec0ff */
[----:B------:R-:W-:Y:S02]  /*0fe0*/  IMAD.MOV R15, RZ, RZ, -R15 ;  /* 0x000000ffff0f7224 */ /* 0x000fe400078e0a0f */
[----:B------:R-:W-:Y:S02]  /*0ff0*/  IMAD.MOV R8, RZ, RZ, -R6 ;  /* 0x000000ffff087224 */ /* 0x000fe400078e0a06 */
[----:B------:R-:W-:Y:S01]  /*1000*/  IMAD R13, R12, R6, R13 ;  /* 0x000000060c0d7224 */ /* 0x000fe200078e020d */
[----:B------:R-:W-:Y:S01]  /*1010*/  LOP3.LUT R6, R22, R7, RZ, 0xc0, !PT ;  /* 0x0000000716067212 */ /* 0x000fe200078ec0ff */
[----:B------:R-:W-:Y:S02]  /*1020*/  @P3 IMAD R0, R20, R15, R5 ;  /* 0x0000000f14003224 */ /* 0x000fe400078e0205 */
[----:B0-----:R-:W-:-:S02]  /*1030*/  IMAD R5, R8, R23, R24 ;  /* 0x0000001708057224 */ /* 0x001fc400078e0218 */
[----:B------:R-:W-:Y:S02]  /*1040*/  IMAD R67, R13, R67, R0 ;  /* 0x000000430d437224 */ /* 0x000fe400078e0200 */
[----:B------:R-:W-:Y:S02]  /*1050*/  IMAD R6, R5, R26, R6 ;  /* 0x0000001a05067224 */ /* 0x000fe400078e0206 */
[----:B------:R-:W-:-:S03]  /*1060*/  IMAD.MOV.U32 R0, RZ, RZ, 0x1 ;  /* 0x00000001ff007424 */ /* 0x000fc600078e00ff */
[----:B------:R-:W-:Y:S02]  /*1070*/  SEL R66, R6, R67, !P3 ;  /* 0x0000004306427207 */ /* 0x000fe40005800000 */
[----:B------:R-:W-:-:S07]  /*1080*/  SEL R67, R67, R6, !P3 ;  /* 0x0000000643437207 */ /* 0x000fce0005800000 */
.L_x_5:
[----:B------:R-:W-:-:S08]  /*1090*/  NOP ;  /* 0x0000000000007918 */ /* 0x000fd00000000000 */
[----:B------:R-:W0:Y:S02]  /*10a0*/  USETMAXREG.TRY_ALLOC.CTAPOOL UP0, 0xe8 ;  /* 0x000000e8000079c8 */ /* 0x000e240008000600 */
[----:B0-----:R-:W-:-:S13]  /*10b0*/  PLOP3.LUT P0, PT, PT, PT, UP0, 0x80, 0x0 ;  /* 0x000000000000781c */ /* 0x001fda0003f0f008 */
[----:B------:R-:W-:Y:S05]  /*10c0*/  @!P0 BRA `(.L_x_5) ;  /* 0xfffffffc00f08947 */ /* 0x000fea000383ffff */
[----:B------:R-:W-:Y:S01]  /*10d0*/  ULDC.64 UR4, c[0x0][0x598] ;  /* 0x0001660000047ab9 */ /* 0x000fe20000000a00 */
[----:B------:R-:W-:Y:S01]  /*10e0*/  ULDC.64 UR38, c[0x0][0x208] ;  /* 0x0000820000267ab9 */ /* 0x000fe20000000a00 */
[----:B------:R-:W-:-:S04]  /*10f0*/  ISETP.NE.U32.AND P0, PT, RZ, UR4, PT ;  /* 0x00000004ff007c0c */ /* 0x000fc8000bf05070 */
[----:B------:R-:W-:-:S13]  /*1100*/  ISETP.NE.AND.EX P0, PT, RZ, UR5, PT, P0 ;  /* 0x00000005ff007c0c */ /* 0x000fda000bf05300 */
[----:B------:R-:W-:Y:S05]  /*1110*/  @!P0 BRA `(.L_x_8) ;  /* 0x00000000001c8947 */ /* 0x000fea0003800000 */
[----:B------:R-:W0:Y:S02]  /*1120*/  LDC.64 R6, c[0x0][0x598] ;  /* 0x00016600ff067b82 */ /* 0x000e240000000a00 */
[----:B0-----:R-:W2:Y:S02]  /*1130*/  LDG.E.64 R6, desc[UR38][R6.64] ;  /* 0x0000002606067981 */ /* 0x001ea4000c1e1b00 */
[----:B--2---:R-:W-:-:S04]  /*1140*/  ISETP.NE.U32.AND P0, PT, R6, RZ, PT ;  /* 0x000000ff0600720c */ /* 0x004fc80003f05070 */
[----:B------:R-:W-:-:S13]  /*1150*/  ISETP.NE.AND.EX P0, PT, R7, RZ, PT, P0 ;  /* 0x000000ff0700720c */ /* 0x000fda0003f05300 */
[----:B------:R-:W-:Y:S05]  /*1160*/  @!P0 BRA `(.L_x_8) ;  /* 0x0000000000088947 */ /* 0x000fea0003800000 */
[----:B------:R0:W5:Y:S01]  /*1170*/  LD.E R19, desc[UR38][R6.64] ;  /* 0x0000002606137980 */ /* 0x000162000c101900 */
[----:B------:R-:W-:Y:S05]  /*1180*/  BRA `(.L_x_9) ;  /* 0x0000000000247947 */ /* 0x000fea0003800000 */
.L_x_8:
[----:B------:R-:W-:Y:S02]  /*1190*/  ULDC.64 UR4, c[0x0][0x588] ;  /* 0x0001620000047ab9 */ /* 0x000fe40000000a00 */
[----:B------:R-:W-:-:S04]  /*11a0*/  ISETP.NE.U32.AND P0, PT, RZ, UR4, PT ;  /* 0x00000004ff007c0c */ /* 0x000fc8000bf05070 */
[----:B------:R-:W-:-:S13]  /*11b0*/  ISETP.NE.AND.EX P0, PT, RZ, UR5, PT, P0 ;  /* 0x00000005ff007c0c */ /* 0x000fda000bf05300 */
[----:B------:R-:W-:Y:S05]  /*11c0*/  @!P0 BRA `(.L_x_10) ;  /* 0x00000000000c8947 */ /* 0x000fea0003800000 */
[----:B------:R-:W0:Y:S02]  /*11d0*/  LDC.64 R6, c[0x0][0x588] ;  /* 0x00016200ff067b82 */ /* 0x000e240000000a00 */
[----:B0-----:R1:W5:Y:S01]  /*11e0*/  LDG.E R19, desc[UR38][R6.64] ;  /* 0x0000002606137981 */ /* 0x001362000c1e1900 */
[----:B------:R-:W-:Y:S05]  /*11f0*/  BRA `(.L_x_9) ;  /* 0x0000000000087947 */ /* 0x000fea0003800000 */
.L_x_10:
[----:B------:R-:W-:Y:S02]  /*1200*/  ULDC UR4, c[0x0][0x580] ;  /* 0x0001600000047ab9 */ /* 0x000fe40000000800 */
[----:B------:R-:W-:-:S07]  /*1210*/  IMAD.U32 R19, RZ, RZ, UR4 ;  /* 0x00000004ff137e24 */ /* 0x000fce000f8e00ff */
.L_x_9:
[----:B------:R-:W-:Y:S02]  /*1220*/  ULDC.64 UR4, c[0x0][0x5a0] ;  /* 0x0001680000047ab9 */ /* 0x000fe40000000a00 */
[----:B------:R-:W-:-:S04]  /*1230*/  ISETP.NE.U32.AND P0, PT, RZ, UR4, PT ;  /* 0x00000004ff007c0c */ /* 0x000fc8000bf05070 */
[----:B------:R-:W-:-:S13]  /*1240*/  ISETP.NE.AND.EX P0, PT, RZ, UR5, PT, P0 ;  /* 0x00000005ff007c0c */ /* 0x000fda000bf05300 */
[----:B------:R-:W-:Y:S05]  /*1250*/  @!P0 BRA `(.L_x_11) ;  /* 0x00000000001c8947 */ /* 0x000fea0003800000 */
[----:B01----:R-:W0:Y:S02]  /*1260*/  LDC.64 R6, c[0x0][0x5a0] ;  /* 0x00016800ff067b82 */ /* 0x003e240000000a00 */
[----:B0-----:R-:W2:Y:S02]  /*1270*/  LDG.E.64 R6, desc[UR38][R6.64] ;  /* 0x0000002606067981 */ /* 0x001ea4000c1e1b00 */
[----:B--2---:R-:W-:-:S04]  /*1280*/  ISETP.NE.U32.AND P0, PT, R6, RZ, PT ;  /* 0x000000ff0600720c */ /* 0x004fc80003f05070 */
[----:B------:R-:W-:-:S13]  /*1290*/  ISETP.NE.AND.EX P0, PT, R7, RZ, PT, P0 ;  /* 0x000000ff0700720c */ /* 0x000fda0003f05300 */
[----:B------:R-:W-:Y:S05]  /*12a0*/  @!P0 BRA `(.L_x_11) ;  /* 0x0000000000088947 */ /* 0x000fea0003800000 */
[----:B------:R0:W5:Y:S01]  /*12b0*/  LD.E R56, desc[UR38][R6.64] ;  /* 0x0000002606387980 */ /* 0x000162000c101900 */
[----:B------:R-:W-:Y:S05]  /*12c0*/  BRA `(.L_x_12) ;  /* 0x0000000000247947 */ /* 0x000fea0003800000 */
.L_x_11:
[----:B------:R-:W-:Y:S02]  /*12d0*/  ULDC.64 UR4, c[0x0][0x590] ;  /* 0x0001640000047ab9 */ /* 0x000fe40000000a00 */
[----:B------:R-:W-:-:S04]  /*12e0*/  ISETP.NE.U32.AND P0, PT, RZ, UR4, PT ;  /* 0x00000004ff007c0c */ /* 0x000fc8000bf05070 */
[----:B------:R-:W-:-:S13]  /*12f0*/  ISETP.NE.AND.EX P0, PT, RZ, UR5, PT, P0 ;  /* 0x00000005ff007c0c */ /* 0x000fda000bf05300 */
[----:B------:R-:W-:Y:S05]  /*1300*/  @!P0 BRA `(.L_x_13) ;  /* 0x00000000000c8947 */ /* 0x000fea0003800000 */
[----:B------:R-:W2:Y:S02]  /*1310*/  LDC.64 R56, c[0x0][0x590] ;  /* 0x00016400ff387b82 */ /* 0x000ea40000000a00 */
[----:B--2---:R2:W5:Y:S01]  /*1320*/  LDG.E R56, desc[UR38][R56.64] ;  /* 0x0000002638387981 */ /* 0x004562000c1e1900 */
[----:B------:R-:W-:Y:S05]  /*1330*/  BRA `(.L_x_12) ;  /* 0x0000000000087947 */ /* 0x000fea0003800000 */
.L_x_13:
[----:B------:R-:W-:Y:S02]  /*1340*/  ULDC UR4, c[0x0][0x584] ;  /* 0x0001610000047ab9 */ /* 0x000fe40000000800 */
[----:B------:R-:W-:-:S07]  /*1350*/  IMAD.U32 R56, RZ, RZ, UR4 ;  /* 0x00000004ff387e24 */ /* 0x000fce000f8e00ff */
.L_x_12:
[----:B------:R-:W-:-:S13]  /*1360*/  LOP3.LUT P0, RZ, R0, 0xff, RZ, 0xc0, !PT ;  /* 0x000000ff00ff7812 */ /* 0x000fda000780c0ff */
[----:B------:R-:W-:Y:S05]  /*1370*/  @!P0 EXIT ;  /* 0x000000000000894d */ /* 0x000fea0003800000 */
[----:B------:R-:W3:Y:S01]  /*1380*/  LDC R58, c[0x0][0x658] ;  /* 0x00019600ff3a7b82 */ /* 0x000ee20000000800 */
[----:B------:R-:W-:Y:S01]  /*1390*/  ULDC.64 UR6, c[0x0][0x288] ;  /* 0x0000a20000067ab9 */ /* 0x000fe20000000a00 */
[----:B------:R-:W-:Y:S01]  /*13a0*/  LOP3.LUT R14, R14, 0x1, RZ, 0xc0, !PT ;  /* 0x000000010e0e7812 */ /* 0x000fe200078ec0ff */
[----:B------:R-:W-:Y:S01]  /*13b0*/  UIADD3 UR4, UR7, 0x1f, URZ ;  /* 0x0000001f07047890 */ /* 0x000fe2000fffe03f */
[----:B------:R-:W-:Y:S01]  /*13c0*/  SHF.R.U32.HI R0, RZ, 0x2, R3 ;  /* 0x00000002ff007819 */ /* 0x000fe20000011603 */
[----:B01----:R-:W-:Y:S01]  /*13d0*/  IMAD.MOV.U32 R7, RZ, RZ, -0x1 ;  /* 0xffffffffff077424 */ /* 0x003fe200078e00ff */
[----:B------:R-:W-:Y:S01]  /*13e0*/  SHF.R.U32.HI R4, RZ, 0x1, R4 ;  /* 0x00000001ff047819 */ /* 0x000fe20000011604 */
[----:B------:R-:W-:Y:S01]  /*13f0*/  USHF.R.S32.HI UR5, URZ, 0x1f, UR4 ;  /* 0x0000001f3f057899 */ /* 0x000fe20008011404 */
[----:B------:R-:W0:Y:S01]  /*1400*/  LDC R61, c[0x0][0x600] ;  /* 0x00018000ff3d7b82 */ /* 0x000e220000000800 */
[----:B------:R-:W-:Y:S01]  /*1410*/  IMAD.SHL.U32 R5, R14, 0x40, RZ ;  /* 0x000000400e057824 */ /* 0x000fe200078e00ff */
[----:B------:R-:W-:Y:S01]  /*1420*/  LOP3.LUT R0, R0, 0x7, RZ, 0xc0, !PT ;  /* 0x0000000700007812 */ /* 0x000fe200078ec0ff */
[----:B------:R-:W-:Y:S01]  /*1430*/  ULEA.HI UR5, UR5, UR4, URZ, 0x5 ;  /* 0x0000000405057291 */ /* 0x000fe2000f8f283f */
[----:B------:R-:W-:Y:S01]  /*1440*/  LOP3.LUT R23, R4, 0x30, RZ, 0xc0, !PT ;  /* 0x0000003004177812 */ /* 0x000fe200078ec0ff */
[----:B------:R-:W-:Y:S01]  /*1450*/  IMAD.MOV.U32 R9, RZ, RZ, 0x1 ;  /* 0x00000001ff097424 */ /* 0x000fe200078e00ff */
[--C-:B------:R-:W-:Y:S01]  /*1460*/  LOP3.LUT R22, R5, 0x40, R0.reuse, 0xe2, !PT ;  /* 0x0000004005167812 */ /* 0x100fe200078ee200 */
[----:B------:R-:W-:Y:S01]  /*1470*/  USHF.R.S32.HI UR43, URZ, 0x5, UR5 ;  /* 0x000000053f2b7899 */ /* 0x000fe20008011405 */
[-C--:B------:R-:W-:Y:S01]  /*1480*/  IADD3 R5, RZ, -R23.reuse, -R0 ;  /* 0x80000017ff057210 */ /* 0x080fe20007ffe800 */
[----:B------:R-:W-:Y:S01]  /*1490*/  IMAD.U32 R6, RZ, RZ, UR6 ;  /* 0x00000006ff067e24 */ /* 0x000fe2000f8e00ff */
[C---:B--2---:R-:W-:Y:S01]  /*14a0*/  LOP3.LUT R57, R3.reuse, 0x3, RZ, 0xc0, !PT ;  /* 0x0000000303397812 */ /* 0x044fe200078ec0ff */
[----:B------:R-:W-:Y:S01]  /*14b0*/  UISETP.LT.AND UP0, UPT, UR43, 0x1, UPT ;  /* 0x000000012b00788c */ /* 0x000fe2000bf01270 */
[----:B------:R-:W-:Y:S01]  /*14c0*/  LOP3.LUT R60, R3, 0x80, RZ, 0xc0, !PT ;  /* 0x00000080033c7812 */ /* 0x000fe200078ec0ff */
[----:B------:R-:W-:Y:S01]  /*14d0*/  IMAD R5, R14, -0x40, R5 ;  /* 0xffffffc00e057824 */ /* 0x000fe200078e0205 */
[----:B------:R-:W-:Y:S01]  /*14e0*/  ULDC UR4, c[0x0][0x284] ;  /* 0x0000a10000047ab9 */ /* 0x000fe20000000800 */
[----:B------:R-:W-:Y:S01]  /*14f0*/  LOP3.LUT R22, R22, R23, RZ, 0xfc, !PT ;  /* 0x0000001716167212 */ /* 0x000fe200078efcff */
[----:B------:R-:W-:Y:S01]  /*1500*/  USEL UR44, UR43, 0x1, UP0 ;  /* 0x000000012b2c7887 */ /* 0x000fe20008000000 */
[-C--:B---3--:R-:W-:Y:S01]  /*1510*/  SHF.L.U32 R7, R7, R58.reuse, RZ ;  /* 0x0000003a07077219 */ /* 0x088fe200000006ff */
[----:B------:R-:W-:Y:S01]  /*1520*/  IMAD R57, R57, -0x2, R6 ;  /* 0xfffffffe39397824 */ /* 0x000fe200078e0206 */
[----:B------:R-:W-:Y:S01]  /*1530*/  SHF.L.U32 R58, R9, R58, RZ ;  /* 0x0000003a093a7219 */ /* 0x000fe200000006ff */
[----:B------:R-:W-:Y:S01]  /*1540*/  IMAD.SHL.U32 R59, R3, 0x2, RZ ;  /* 0x00000002033b7824 */ /* 0x000fe200078e00ff */
[----:B------:R-:W-:Y:S01]  /*1550*/  SHF.R.U32.HI R60, RZ, 0x7, R60 ;  /* 0x00000007ff3c7819 */ /* 0x000fe2000001163c */
[----:B------:R-:W-:Y:S01]  /*1560*/  VIADD R63, R5, UR4 ;  /* 0x00000004053f7c36 */ /* 0x000fe20008000000 */
[----:B------:R-:W-:Y:S01]  /*1570*/  LOP3.LUT R62, RZ, R7, RZ, 0x33, !PT ;  /* 0x00000007ff3e7212 */ /* 0x000fe200078e33ff */
[----:B0-----:R-:W-:Y:S01]  /*1580*/  VIADD R61, R61, 0xffffffff ;  /* 0xffffffff3d3d7836 */ /* 0x001fe20000000000 */
[----:B------:R-:W-:Y:S01]  /*1590*/  UIADD3 UR44, UR43, -UR44, URZ ;  /* 0x8000002c2b2c7290 */ /* 0x000fe2000fffe03f */
[----:B------:R-:W-:Y:S01]  /*15a0*/  IMAD.MOV.U32 R23, RZ, RZ, RZ ;  /* 0x000000ffff177224 */ /* 0x000fe200078e00ff */
[----:B------:R-:W-:Y:S01]  /*15b0*/  UMOV UR40, URZ ;  /* 0x0000003f00287c82 */ /* 0x000fe20008000000 */
[----:B------:R-:W-:-:S09]  /*15c0*/  UMOV UR41, URZ ;  /* 0x0000003f00297c82 */ /* 0x000fd20008000000 */
.L_x_99:
[----:B0-----:R-:W0:Y:S01]  /*15d0*/  SHFL.IDX PT, R0, R60, RZ, 0x1f ;  /* 0x00001fff3c007589 */ /* 0x001e2200000e0000 */
[----:B------:R-:W1:Y:S01]  /*15e0*/  S2UR UR7, SR_CgaCtaId ;  /* 0x00000000000779c3 */ /* 0x000e620000008800 */
[----:B------:R-:W-:Y:S01]  /*15f0*/  UMOV UR6, 0x400 ;  /* 0x0000040000067882 */ /* 0x000fe20000000000 */
[----:B0-----:R-:W-:Y:S01]  /*1600*/  R2UR UR4, R0 ;  /* 0x00000000000472ca */ /* 0x001fe200000e0000 */
[----:B-1----:R-:W-:-:S12]  /*1610*/  ULEA UR6, UR7, UR6, 0x18 ;  /* 0x0000000607067291 */ /* 0x002fd8000f8ec03f */
[----:B------:R-:W-:-:S04]  /*1620*/  ULEA.HI UR5, UR4, UR4, URZ, 0x1 ;  /* 0x0000000404057291 */ /* 0x000fc8000f8f083f */
[----:B------:R-:W-:-:S04]  /*1630*/  ULOP3.LUT UR5, UR5, 0x1ffffe, URZ, 0xc0, !UPT ;  /* 0x001ffffe05057892 */ /* 0x000fc8000f8ec03f */
[----:B------:R-:W-:-:S03]  /*1640*/  UIADD3 UR5, UR4, -UR5, URZ ;  /* 0x8000000504057290 */ /* 0x000fc6000fffe03f */
[----:B------:R-:W-:Y:S01]  /*1650*/  ULDC UR4, c[0x0][0x28c] ;  /* 0x0000a30000047ab9 */ /* 0x000fe20000000800 */
[----:B------:R-:W-:Y:S01]  /*1660*/  ULEA UR5, UR5, UR6, 0xb ;  /* 0x0000000605057291 */ /* 0x000fe2000f8e583f */
[----:B------:R-:W-:-:S03]  /*1670*/  ISETP.LT.AND P0, PT, RZ, UR4, PT ;  /* 0x00000004ff007c0c */ /* 0x000fc6000bf01270 */
[----:B------:R-:W-:-:S04]  /*1680*/  UIADD3 UR5, UR5, 0x300, URZ ;  /* 0x0000030005057890 */ /* 0x000fc8000fffe03f */
[----:B------:R-:W-:-:S04]  /*1690*/  USHF.R.U32.HI UR5, URZ, 0x4, UR5 ;  /* 0x000000043f057899 */ /* 0x000fc80008011605 */
[----:B------:R-:W-:-:S04]  /*16a0*/  ULOP3.LUT UR5, UR5, 0x3fff, URZ, 0xc0, !UPT ;  /* 0x00003fff05057892 */ /* 0x000fc8000f8ec03f */
[----:B------:R-:W-:Y:S01]  /*16b0*/  ULOP3.LUT UR45, UR5, 0x10000, URZ, 0xfc, !UPT ;  /* 0x00010000052d7892 */ /* 0x000fe2000f8efc3f */
[----:B---34-:R-:W-:Y:S11]  /*16c0*/  @P0 BRA `(.L_x_14) ;  /* 0x0000000000400947 */ /* 0x018ff60003800000 */
[----:B------:R-:W-:Y:S01]  /*16d0*/  MOV R0, 0x0 ;  /* 0x0000000000007802 */ /* 0x000fe20000000f00 */
[----:B------:R-:W-:Y:S01]  /*16e0*/  ULDC.64 UR4, c[0x4][0x68] ;  /* 0x01001a0000047ab9 */ /* 0x000fe20000000a00 */
[----:B------:R-:W-:Y:S01]  /*16f0*/  ULDC.64 UR6, c[0x4][0x8] ;  /* 0x0100020000067ab9 */ /* 0x000fe20000000a00 */
[----:B------:R-:W-:Y:S01]  /*1700*/  IMAD.U32 R4, RZ, RZ, UR4 ;  /* 0x00000004ff047e24 */ /* 0x000fe2000f8e00ff */
[----:B------:R0:W1:Y:S01]  /*1710*/  LDC.64 R14, c[0x4][R0] ;  /* 0x01000000000e7b82 */ /* 0x0000620000000a00 */
[----:B------:R-:W-:Y:S01]  /*1720*/  IMAD.U32 R5, RZ, RZ, UR5 ;  /* 0x00000005ff057e24 */ /* 0x000fe2000f8e00ff */
[----:B------:R-:W-:Y:S01]  /*1730*/  ULDC.64 UR4, c[0x4][0x70] ;  /* 0x01001c0000047ab9 */ /* 0x000fe20000000a00 */
[----:B------:R-:W-:Y:S02]  /*1740*/  IMAD.U32 R10, RZ, RZ, UR6 ;  /* 0x00000006ff0a7e24 */ /* 0x000fe4000f8e00ff */
[----:B------:R-:W-:Y:S02]  /*1750*/  IMAD.U32 R6, RZ, RZ, UR4 ;  /* 0x00000004ff067e24 */ /* 0x000fe4000f8e00ff */
[----:B------:R-:W-:-:S02]  /*1760*/  IMAD.U32 R7, RZ, RZ, UR5 ;  /* 0x00000005ff077e24 */ /* 0x000fc4000f8e00ff */
[----:B------:R-:W-:Y:S02]  /*1770*/  IMAD.U32 R11, RZ, RZ, UR7 ;  /* 0x00000007ff0b7e24 */ /* 0x000fe4000f8e00ff */
[----:B------:R-:W-:Y:S02]  /*1780*/  IMAD.MOV.U32 R8, RZ, RZ, 0x1e1 ;  /* 0x000001e1ff087424 */ /* 0x000fe400078e00ff */
[----:B------:R-:W-:Y:S02]  /*1790*/  IMAD.MOV.U32 R12, RZ, RZ, 0x1 ;  /* 0x00000001ff0c7424 */ /* 0x000fe400078e00ff */
[----:B0-----:R-:W-:-:S07]  /*17a0*/  IMAD.MOV.U32 R13, RZ, RZ, RZ ;  /* 0x000000ffff0d7224 */ /* 0x001fce00078e00ff */
[----:B------:R-:W-:-:S07]  /*17b0*/  LEPC R20, `(.L_x_14) ;  /* 0x000000001014794e */ /* 0x000fce0000000000 */
[----:B-1---5:R-:W-:Y:S05]  /*17c0*/  CALL.ABS.NOINC R14 ;  /* 0x000000000e007343 */ /* 0x022fea0003c00000 */
.L_x_14:
[----:B------:R-:W-:-:S04]  /*17d0*/  LOP3.LUT R0, R18, 0x1, RZ, 0xfc, !PT ;  /* 0x0000000112007812 */ /* 0x000fc800078efcff */
[----:B------:R-:W-:-:S13]  /*17e0*/  ISETP.NE.AND P0, PT, R0, 0x3, PT ;  /* 0x000000030000780c */ /* 0x000fda0003f05270 */
[----:B------:R-:W-:Y:S05]  /*17f0*/  @!P0 BRA `(.L_x_15) ;  /* 0x0000000000048947 */ /* 0x000fea0003800000 */
[----:B------:R-:W-:Y:S01]  /*1800*/  BPT.TRAP 0x1 ;  /* 0x000000040000795c */ /* 0x000fe20000300000 */
.L_x_15:
[----:B------:R-:W0:Y:S01]  /*1810*/  S2UR UR5, SR_CgaCtaId ;  /* 0x00000000000579c3 */ /* 0x000e220000008800 */
[----:B------:R-:W-:Y:S01]  /*1820*/  UMOV UR4, 0x400 ;  /* 0x0000040000047882 */ /* 0x000fe20000000000 */
[----:B------:R-:W-:Y:S02]  /*1830*/  IMAD.U32 R0, RZ, RZ, UR40 ;  /* 0x00000028ff007e24 */ /* 0x000fe4000f8e00ff */
[----:B------:R-:W-:-:S03]  /*1840*/  IMAD.U32 R3, RZ, RZ, UR41 ;  /* 0x00000029ff037e24 */ /* 0x000fc6000f8e00ff */
[----:B------:R-:W-:Y:S01]  /*1850*/  SHF.L.U32 R0, R0, 0x1f, RZ ;  /* 0x0000001f00007819 */ /* 0x000fe200000006ff */
[----:B0-----:R-:W-:-:S06]  /*1860*/  ULEA UR4, UR5, UR4, 0x18 ;  /* 0x0000000405047291 */ /* 0x001fcc000f8ec03f */
[----:B------:R-:W-:-:S04]  /*1870*/  IMAD.U32 R6, RZ, RZ, UR4 ;  /* 0x00000004ff067e24 */ /* 0x000fc8000f8e00ff */
[----:B------:R-:W-:-:S04]  /*1880*/  IMAD R3, R3, 0x8, R6 ;  /* 0x0000000803037824 */ /* 0x000fc800078e0206 */
[----:B------:R0:W1:Y:S01]  /*1890*/  SYNCS.PHASECHK.TRANS64.TRYWAIT P1, [R3+URZ], R0 ;  /* 0x00000000030075a7 */ /* 0x000062000802017f */
[----:B------:R-:W-:Y:S05]  /*18a0*/  @!P0 BRA `(.L_x_16) ;  /* 0x0000000000048947 */ /* 0x000fea0003800000 */
[----:B------:R-:W-:Y:S01]  /*18b0*/  BPT.TRAP 0x1 ;  /* 0x000000040000795c */ /* 0x000fe20000300000 */
.L_x_16:
[----:B------:R-:W-:-:S05]  /*18c0*/  IMAD.U32 R4, RZ, RZ, UR44 ;  /* 0x0000002cff047e24 */ /* 0x000fca000f8e00ff */
[----:B------:R-:W-:Y:S01]  /*18d0*/  ISETP.GE.AND P2, PT, R4, 0x1, PT ;  /* 0x000000010400780c */ /* 0x000fe20003f46270 */
[----:B-1----:R-:W-:-:S12]  /*18e0*/  @P1 BRA `(.L_x_17) ;  /* 0x0000000000081947 */ /* 0x002fd80003800000 */
[----:B------:R-:W1:Y:S02]  /*18f0*/  SYNCS.PHASECHK.TRANS64.TRYWAIT P1, [R3+URZ], R0 ;  /* 0x00000000030075a7 */ /* 0x000e64000802017f */
[----:B-1----:R-:W-:Y:S05]  /*1900*/  @!P1 BRA `(.L_x_18) ;  /* 0x0000005000809947 */ /* 0x002fea0003800000 */
.L_x_17:
[----:B------:R-:W-:Y:S05]  /*1910*/  WARPSYNC.ALL ;  /* 0x0000000000007948 */ /* 0x000fea0003800000 */
[----:B------:R-:W-:Y:S01]  /*1920*/  R2UR UR4, R6 ;  /* 0x00000000060472ca */ /* 0x000fe200000e0000 */
[----:B------:R-:W-:Y:S01]  /*1930*/  WARPGROUP.ARRIVE ;  /* 0x00000000000079c5 */ /* 0x000fe20000000000 */
[----:B------:R-:W-:Y:S01]  /*1940*/  UMOV UR5, 0xc0000010 ;  /* 0xc000001000057882 */ /* 0x000fe20000000000 */
[----:B------:R-:W-:-:S10]  /*1950*/  UMOV UR7, 0xc0000010 ;  /* 0xc000001000077882 */ /* 0x000fd40000000000 */
[----:B------:R-:W-:-:S04]  /*1960*/  UIADD3 UR4, UR4, 0x25300, URZ ;  /* 0x0002530004047890 */ /* 0x000fc8000fffe03f */
[----:B------:R-:W-:-:S04]  /*1970*/  USHF.R.U32.HI UR4, URZ, 0x4, UR4 ;  /* 0x000000043f047899 */ /* 0x000fc80008011604 */
[----:B------:R-:W-:-:S04]  /*1980*/  ULOP3.LUT UR4, UR4, 0x3fff, URZ, 0xc0, !UPT ;  /* 0x00003fff04047892 */ /* 0x000fc8000f8ec03f */
[----:B------:R-:W-:Y:S02]  /*1990*/  ULOP3.LUT UR9, UR4, 0x10000, URZ, 0xfc, !UPT ;  /* 0x0001000004097892 */ /* 0x000fe4000f8efc3f */
[----:B------:R-:W-:Y:S02]  /*19a0*/  ULEA UR4, UR41, UR45, 0x8 ;  /* 0x0000002d29047291 */ /* 0x000fe4000f8e403f */
[----:B------:R-:W-:-:S09]  /*19b0*/  ULEA UR6, UR41, UR9, 0x7 ;  /* 0x0000000929067291 */ /* 0x000fd2000f8e383f */
[----:B------:R-:W-:Y:S03]  /*19c0*/  IGMMA.64x64x32.S8.S8 R24, gdesc[UR4], RZ, !UPT, gsb0 ;  /* 0x01e00000041879f1 */ /* 0x000fe6000c0410ff */
[----:B------:R-:W-:Y:S02]  /*19d0*/  WARPGROUP.DEPBAR.LE gsb0, 0x0 ;  /* 0x00008000000079c5 */ /* 0x000fe40000010000 */
[----:B------:R-:W-:Y:S05]  /*19e0*/  @!P2 BRA `(.L_x_19) ;  /* 0x0000000000c8a947 */ /* 0x000fea0003800000 */
[----:B------:R-:W-:Y:S01]  /*19f0*/  UIADD3 UR4, UR41, 0x1, URZ ;  /* 0x0000000129047890 */ /* 0x000fe2000fffe03f */
[----:B01----:R-:W-:Y:S02]  /*1a00*/  IMAD.U32 R0, RZ, RZ, UR44 ;  /* 0x0000002cff007e24 */ /* 0x003fe4000f8e00ff */
[----:B------:R-:W-:Y:S01]  /*1a10*/  IMAD.U32 R3, RZ, RZ, UR41 ;  /* 0x00000029ff037e24 */ /* 0x000fe2000f8e00ff */
[----:B------:R-:W-:-:S04]  /*1a20*/  UISETP.NE.AND UP0, UPT, UR4, 0x25, UPT ;  /* 0x000000250400788c */ /* 0x000fc8000bf05270 */
[----:B------:R-:W-:Y:S02]  /*1a30*/  USEL UR5, URZ, 0x1, UP0 ;  /* 0x000000013f057887 */ /* 0x000fe40008000000 */
[----:B------:R-:W-:Y:S02]  /*1a40*/  USEL UR8, UR4, URZ, UP0 ;  /* 0x0000003f04087287 */ /* 0x000fe40008000000 */
[----:B------:R-:W-:-:S06]  /*1a50*/  ULOP3.LUT UR5, UR40, UR5, URZ, 0x3c, !UPT ;  /* 0x0000000528057292 */ /* 0x000fcc000f8e3c3f */
[----:B------:R-:W-:-:S07]  /*1a60*/  IMAD.U32 R7, RZ, RZ, UR5 ;  /* 0x00000005ff077e24 */ /* 0x000fce000f8e00ff */
.L_x_26:
[----:B0-----:R-:W-:Y:S05]  /*1a70*/  @!P0 BRA `(.L_x_20) ;  /* 0x0000000000048947 */ /* 0x001fea0003800000 */
[----:B------:R-:W-:Y:S01]  /*1a80*/  BPT.TRAP 0x1 ;  /* 0x000000040000795c */ /* 0x000fe20000300000 */
.L_x_20:
[----:B------:R-:W0:Y:S01]  /*1a90*/  S2UR UR5, SR_CgaCtaId ;  /* 0x00000000000579c3 */ /* 0x000e220000008800 */
[----:B------:R-:W-:Y:S01]  /*1aa0*/  UMOV UR4, 0x400 ;  /* 0x0000040000047882 */ /* 0x000fe20000000000 */
[----:B------:R-:W-:Y:S01]  /*1ab0*/  IMAD.U32 R5, RZ, RZ, UR8 ;  /* 0x00000008ff057e24 */ /* 0x000fe2000f8e00ff */
[----:B------:R-:W-:Y:S01]  /*1ac0*/  SHF.L.U32 R4, R7, 0x1f, RZ ;  /* 0x0000001f07047819 */ /* 0x000fe200000006ff */
[----:B0-----:R-:W-:-:S06]  /*1ad0*/  ULEA UR4, UR5, UR4, 0x18 ;  /* 0x0000000405047291 */ /* 0x001fcc000f8ec03f */
[----:B------:R-:W-:-:S04]  /*1ae0*/  IMAD.U32 R6, RZ, RZ, UR4 ;  /* 0x00000004ff067e24 */ /* 0x000fc8000f8e00ff */
[----:B------:R-:W-:-:S04]  /*1af0*/  IMAD R5, R5, 0x8, R6 ;  /* 0x0000000805057824 */ /* 0x000fc800078e0206 */
[----:B------:R0:W1:Y:S01]  /*1b00*/  SYNCS.PHASECHK.TRANS64.TRYWAIT P1, [R5+URZ], R4 ;  /* 0x00000004050075a7 */ /* 0x000062000802017f */
[----:B------:R-:W-:Y:S05]  /*1b10*/  @!P0 BRA `(.L_x_21) ;  /* 0x0000000000048947 */ /* 0x000fea0003800000 */
[----:B------:R-:W-:Y:S01]  /*1b20*/  BPT.TRAP 0x1 ;  /* 0x000000040000795c */ /* 0x000fe20000300000 */
.L_x_21:
[----:B-1----:R-:W-:Y:S05]  /*1b30*/  @P1 BRA `(.L_x_22) ;  /* 0x0000000000081947 */ /* 0x002fea0003800000 */
[----:B------:R-:W1:Y:S02]  /*1b40*/  SYNCS.PHASECHK.TRANS64.TRYWAIT P1, [R5+URZ], R4 ;  /* 0x00000004050075a7 */ /* 0x000e64000802017f */
[----:B-1----:R-:W-:Y:S05]  /*1b50*/  @!P1 BRA `(.L_x_23) ;  /* 0x0000005000009947 */ /* 0x002fea0003800000 */
.L_x_22:
[----:B------:R-:W-:Y:S01]  /*1b60*/  ULEA UR4, UR8, UR45, 0x8 ;  /* 0x0000002d08047291 */ /* 0x000fe2000f8e403f */
[----:B------:R-:W-:Y:S01]  /*1b70*/  WARPGROUP.ARRIVE ;  /* 0x00000000000079c5 */ /* 0x000fe20000000000 */
[----:B------:R-:W-:Y:S01]  /*1b80*/  ULEA UR6, UR8, UR9, 0x7 ;  /* 0x0000000908067291 */ /* 0x000fe2000f8e383f */
[----:B------:R-:W-:Y:S01]  /*1b90*/  UMOV UR5, 0xc0000010 ;  /* 0xc000001000057882 */ /* 0x000fe20000000000 */
[----:B------:R-:W-:-:S07]  /*1ba0*/  UMOV UR7, 0xc0000010 ;  /* 0xc000001000077882 */ /* 0x000fce0000000000 */
[----:B------:R-:W-:Y:S03]  /*1bb0*/  IGMMA.64x64x32.S8.S8 R24, gdesc[UR4], R24, gsb0 ;  /* 0x01e00000041879f1 */ /* 0x000fe60008041018 */
[----:B------:R-:W-:Y:S02]  /*1bc0*/  WARPGROUP.DEPBAR.LE gsb0, 0x0 ;  /* 0x00008000000079c5 */ /* 0x000fe40000010000 */
[----:B------:R-:W-:Y:S05]  /*1bd0*/  @!P0 BRA `(.L_x_24) ;  /* 0x0000000000048947 */ /* 0x000fea0003800000 */
[----:B------:R-:W-:Y:S01]  /*1be0*/  BPT.TRAP 0x1 ;  /* 0x000000040000795c */ /* 0x000fe20000300000 */
.L_x_24:
[----:B01----:R-:W-:Y:S01]  /*1bf0*/  IMAD R4, R3, 0x8, R6 ;  /* 0x0000000803047824 */ /* 0x003fe200078e0206 */
[----:B------:R-:W-:-:S03]  /*1c00*/  ISETP.GT.U32.AND P1, PT, R18, 0x1, PT ;  /* 0x000000011200780c */ /* 0x000fc60003f24070 */
[----:B------:R-:W-:-:S05]  /*1c10*/  VIADD R4, R4, 0x128 ;  /* 0x0000012804047836 */ /* 0x000fca0000000000 */
[----:B------:R-:W-:-:S04]  /*1c20*/  PRMT R4, RZ, 0x654, R4 ;  /* 0x00000654ff047816 */ /* 0x000fc80000000004 */
[----:B------:R0:W-:Y:S01]  /*1c30*/  SYNCS.ARRIVE.TRANS64.RED.A1T0 RZ, [R4+URZ], RZ ;  /* 0x000000ff04ff79a7 */ /* 0x0001e2000810043f */
[----:B------:R-:W-:Y:S05]  /*1c40*/  @P1 BRA `(.L_x_25) ;  /* 0x0000000000041947 */ /* 0x000fea0003800000 */
[----:B------:R-:W-:Y:S01]  /*1c50*/  BPT.TRAP 0x1 ;  /* 0x000000040000795c */ /* 0x000fe20000300000 */
.L_x_25:
[----:B------:R-:W-:Y:S01]  /*1c60*/  UIADD3 UR8, UR8, 0x1, URZ ;  /* 0x0000000108087890 */ /* 0x000fe2000fffe03f */
[C---:B------:R-:W-:Y:S01]  /*1c70*/  ISETP.GT.AND P2, PT, R0.reuse, 0x1, PT ;  /* 0x000000010000780c */ /* 0x040fe20003f44270 */
[----:B------:R-:W-:Y:S02]  /*1c80*/  VIADD R3, R3, 0x1 ;  /* 0x0000000103037836 */ /* 0x000fe40000000000 */
[----:B------:R-:W-:Y:S01]  /*1c90*/  UISETP.NE.AND UP0, UPT, UR8, 0x25, UPT ;  /* 0x000000250800788c */ /* 0x000fe2000bf05270 */
[----:B------:R-:W-:Y:S02]  /*1ca0*/  VIADD R0, R0, 0xffffffff ;  /* 0xffffffff00007836 */ /* 0x000fe40000000000 */
[C---:B------:R-:W-:Y:S01]  /*1cb0*/  ISETP.NE.AND P1, PT, R3.reuse, 0x25, PT ;  /* 0x000000250300780c */ /* 0x040fe20003f25270 */
[----:B------:R-:W-:Y:S02]  /*1cc0*/  USEL UR4, URZ, 0x1, UP0 ;  /* 0x000000013f047887 */ /* 0x000fe40008000000 */
[----:B------:R-:W-:Y:S01]  /*1cd0*/  USEL UR8, UR8, URZ, UP0 ;  /* 0x0000003f08087287 */ /* 0x000fe20008000000 */
[----:B------:R-:W-:-:S03]  /*1ce0*/  SEL R3, R3, RZ, P1 ;  /* 0x000000ff03037207 */ /* 0x000fc60000800000 */
[----:B------:R-:W-:Y:S01]  /*1cf0*/  LOP3.LUT R7, R7, UR4, RZ, 0x3c, !PT ;  /* 0x0000000407077c12 */ /* 0x000fe2000f8e3cff */
[----:B------:R-:W-:Y:S07]  /*1d00*/  @P2 BRA `(.L_x_26) ;  /* 0xfffffffc00582947 */ /* 0x000fee000383ffff */
.L_x_19:
[----:B01----:R-:W0:Y:S02]  /*1d10*/  LDC R0, c[0x0][0x28c] ;  /* 0x0000a300ff007b82 */ /* 0x003e240000000800 */
[----:B0-----:R-:W-:-:S13]  /*1d20*/  ISETP.GE.AND P1, PT, R0, 0x1, PT ;  /* 0x000000010000780c */ /* 0x001fda0003f26270 */
[----:B------:R-:W-:Y:S05]  /*1d30*/  @!P1 BRA `(.L_x_27) ;  /* 0x0000000000409947 */ /* 0x000fea0003800000 */
[----:B------:R-:W-:Y:S05]  /*1d40*/  @!P0 BRA `(.L_x_28) ;  /* 0x0000000000048947 */ /* 0x000fea0003800000 */
[----:B------:R-:W-:Y:S01]  /*1d50*/  BPT.TRAP 0x1 ;  /* 0x000000040000795c */ /* 0x000fe20000300000 */
.L_x_28:
[----:B------:R-:W-:Y:S01]  /*1d60*/  UIADD3 UR6, UR44, UR41, URZ ;  /* 0x000000292c067290 */ /* 0x000fe2000fffe03f */
[----:B------:R-:W-:-:S03]  /*1d70*/  ISETP.GT.U32.AND P0, PT, R18, 0x1, PT ;  /* 0x000000011200780c */ /* 0x000fc60003f04070 */
[----:B------:R-:W-:-:S04]  /*1d80*/  UIMAD.WIDE.U32 UR4, UR6, -0x45306eb3, URZ ;  /* 0xbacf914d060478a5 */ /* 0x000fc8000f8e003f */
[----:B------:R-:W-:-:S04]  /*1d90*/  UIADD3 UR4, UR6, -UR5, URZ ;  /* 0x8000000506047290 */ /* 0x000fc8000fffe03f */
[----:B------:R-:W-:-:S04]  /*1da0*/  ULEA.HI UR4, UR4, UR5, URZ, 0x1f ;  /* 0x0000000504047291 */ /* 0x000fc8000f8ff83f */
[----:B------:R-:W-:-:S04]  /*1db0*/  USHF.R.U32.HI UR4, URZ, 0x5, UR4 ;  /* 0x000000053f047899 */ /* 0x000fc80008011604 */
[----:B------:R-:W-:-:S06]  /*1dc0*/  UIMAD UR4, UR4, -0x25, UR6 ;  /* 0xffffffdb040478a4 */ /* 0x000fcc000f8e0206 */
[----:B------:R-:W-:-:S04]  /*1dd0*/  IMAD.U32 R3, RZ, RZ, UR4 ;  /* 0x00000004ff037e24 */ /* 0x000fc8000f8e00ff */
[----:B------:R-:W-:-:S04]  /*1de0*/  IMAD R0, R3, 0x8, R6 ;  /* 0x0000000803007824 */ /* 0x000fc800078e0206 */
[----:B------:R-:W-:-:S05]  /*1df0*/  VIADD R0, R0, 0x128 ;  /* 0x0000012800007836 */ /* 0x000fca0000000000 */
[----:B------:R-:W-:-:S04]  /*1e00*/  PRMT R0, RZ, 0x654, R0 ;  /* 0x00000654ff007816 */ /* 0x000fc80000000000 */
[----:B------:R0:W-:Y:S01]  /*1e10*/  SYNCS.ARRIVE.TRANS64.RED.A1T0 RZ, [R0+URZ], RZ ;  /* 0x000000ff00ff79a7 */ /* 0x0001e2000810043f */
[----:B------:R-:W-:Y:S05]  /*1e20*/  @P0 BRA `(.L_x_27) ;  /* 0x0000000000040947 */ /* 0x000fea0003800000 */
[----:B------:R-:W-:Y:S01]  /*1e30*/  BPT.TRAP 0x1 ;  /* 0x000000040000795c */ /* 0x000fe20000300000 */
.L_x_27:
[----:B------:R-:W-:Y:S01]  /*1e40*/  UISETP.GE.U32.AND UP1, UPT, UR43, 0x25, UPT ;  /* 0x000000252b00788c */ /* 0x000fe2000bf26070 */
[----:B------:R-:W-:Y:S01]  /*1e50*/  IMAD.SHL.U32 R66, R66, 0x40, RZ ;  /* 0x0000004042427824 */ /* 0x000fe200078e00ff */
[----:B------:R-:W-:Y:S01]  /*1e60*/  UIADD3 UR41, UR43, UR41, URZ ;  /* 0x000000292b297290 */ /* 0x000fe2000fffe03f */
[----:B------:R-:W-:Y:S01]  /*1e70*/  IMAD.SHL.U32 R10, R67, 0x80, RZ ;  /* 0x00000080430a7824 */ /* 0x000fe200078e00ff */
[----:B------:R-:W-:Y:S01]  /*1e80*/  ULDC UR7, c[0x0][0x288] ;  /* 0x0000a20000077ab9 */ /* 0x000fe20000000800 */
[----:B0-----:R-:W-:Y:S01]  /*1e90*/  IMAD.MOV.U32 R0, RZ, RZ, -0x1 ;  /* 0xffffffffff007424 */ /* 0x001fe200078e00ff */
[----:B------:R-:W-:Y:S01]  /*1ea0*/  UISETP.GT.U32.AND UP0, UPT, UR41, 0x24, UPT ;  /* 0x000000242900788c */ /* 0x000fe2000bf04070 */
[----:B------:R-:W-:-:S03]  /*1eb0*/  ISETP.GE.AND P0, PT, R66, UR7, PT ;  /* 0x0000000742007c0c */ /* 0x000fc6000bf06270 */
[----:B------:R-:W-:Y:S02]  /*1ec0*/  UISETP.LT.U32.AND UP0, UPT, UR43, 0x25, UP0 ;  /* 0x000000252b00788c */ /* 0x000fe40008701070 */
[----:B------:R-:W-:Y:S02]  /*1ed0*/  @UP1 UIMAD.WIDE.U32 UR4, UR41, -0x45306eb3, URZ ;  /* 0xbacf914d290418a5 */ /* 0x000fe4000f8e003f */
[----:B------:R-:W-:Y:S02]  /*1ee0*/  USEL UR6, URZ, 0x1, !UP0 ;  /* 0x000000013f067887 */ /* 0x000fe4000c000000 */
[----:B------:R-:W-:Y:S02]  /*1ef0*/  @UP1 UIADD3 UR4, UR41, -UR5, URZ ;  /* 0x8000000529041290 */ /* 0x000fe4000fffe03f */
[----:B------:R-:W-:Y:S02]  /*1f00*/  ULOP3.LUT UR40, UR40, UR6, URZ, 0x3c, !UPT ;  /* 0x0000000628287292 */ /* 0x000fe4000f8e3c3f */
[----:B------:R-:W-:-:S03]  /*1f10*/  @UP1 ULEA.HI UR4, UR4, UR5, URZ, 0x1f ;  /* 0x0000000504041291 */ /* 0x000fc6000f8ff83f */
[----:B------:R-:W-:Y:S01]  /*1f20*/  ULDC UR5, c[0x0][0x284] ;  /* 0x0000a10000057ab9 */ /* 0x000fe20000000800 */
[----:B------:R-:W-:Y:S01]  /*1f30*/  @UP1 USHF.R.U32.HI UR4, URZ, 0x5, UR4 ;  /* 0x000000053f041899 */ /* 0x000fe20008011604 */
[----:B------:R-:W-:-:S03]  /*1f40*/  ISETP.GE.OR P0, PT, R10, UR5, P0 ;  /* 0x000000050a007c0c */ /* 0x000fc60008706670 */
[----:B------:R-:W-:-:S10]  /*1f50*/  @UP1 ULOP3.LUT UR40, UR40, 0x1, UR4, 0x78, !UPT ;  /* 0x0000000128281892 */ /* 0x000fd4000f8e7804 */
[----:B------:R-:W-:Y:S05]  /*1f60*/  @P0 BRA `(.L_x_29) ;  /* 0x0000001c00380947 */ /* 0x000fea0003800000 */
[----:B------:R-:W0:Y:S01]  /*1f70*/  LDC.64 R12, c[0x0][0x5c8] ;  /* 0x00017200ff0c7b82 */ /* 0x000e220000000a00 */
[----:B------:R-:W-:Y:S01]  /*1f80*/  SHF.R.S32.HI R11, RZ, 0x1f, R65 ;  /* 0x0000001fff0b7819 */ /* 0x000fe20000011441 */
[----:B------:R-:W-:Y:S01]  /*1f90*/  ULDC.64 UR4, c[0x0][0x5d0] ;  /* 0x0001740000047ab9 */ /* 0x000fe20000000a00 */
[----:B------:R-:W-:Y:S01]  /*1fa0*/  LOP3.LUT R8, R66, 0x6, R59, 0xf8, !PT ;  /* 0x0000000642087812 */ /* 0x000fe200078ef83b */
[----:B------:R-:W-:Y:S01]  /*1fb0*/  IMAD.WIDE R14, R67, 0x80, R22 ;  /* 0x00000080430e7825 */ /* 0x000fe200078e0216 */
[----:B------:R-:W-:Y:S02]  /*1fc0*/  BSSY B0, `(.L_x_29) ;  /* 0x00001c8000007945 */ /* 0x000fe40003800000 */
[----:B------:R-:W-:Y:S01]  /*1fd0*/  SHF.R.S32.HI R9, RZ, 0x1f, R8 ;  /* 0x0000001fff097819 */ /* 0x000fe20000011408 */
[----:B------:R-:W-:Y:S02]  /*1fe0*/  IMAD R4, R11, UR4, RZ ;  /* 0x000000040b047c24 */ /* 0x000fe4000f8e02ff */
[----:B------:R-:W-:-:S02]  /*1ff0*/  IMAD.IADD R70, R63, 0x1, -R10 ;  /* 0x000000013f467824 */ /* 0x000fc400078e0a0a */
[C---:B------:R-:W-:Y:S02]  /*2000*/  IMAD R3, R65.reuse, UR5, R4 ;  /* 0x0000000541037c24 */ /* 0x040fe4000f8e0204 */
[----:B------:R-:W-:Y:S01]  /*2010*/  IMAD.WIDE.U32 R4, R65, UR4, R8 ;  /* 0x0000000441047c25 */ /* 0x000fe2000f8e0008 */
[----:B------:R-:W-:-:S03]  /*2020*/  ULDC.64 UR4, c[0x0][0x5c0] ;  /* 0x0001700000047ab9 */ /* 0x000fc60000000a00 */
[----:B------:R-:W-:Y:S02]  /*2030*/  IMAD.IADD R5, R5, 0x1, R3 ;  /* 0x0000000105057824 */ /* 0x000fe400078e0203 */
[----:B------:R-:W-:Y:S02]  /*2040*/  IMAD.IADD R71, R57, 0x1, -R66 ;  /* 0x0000000139477824 */ /* 0x000fe400078e0a42 */
[-C--:B0-----:R-:W-:Y:S02]  /*2050*/  IMAD R3, R15, R12.reuse, RZ ;  /* 0x0000000c0f037224 */ /* 0x081fe400078e02ff */
[----:B------:R-:W-:-:S04]  /*2060*/  IMAD.WIDE.U32 R4, R14, R12, R4 ;  /* 0x0000000c0e047225 */ /* 0x000fc800078e0004 */
[----:B------:R-:W-:Y:S01]  /*2070*/  IMAD R3, R14, R13, R3 ;  /* 0x0000000d0e037224 */ /* 0x000fe200078e0203 */
[----:B------:R-:W-:-:S04]  /*2080*/  IADD3 R6, P0, R4, UR4, RZ ;  /* 0x0000000404067c10 */ /* 0x000fc8000ff1e0ff */
[----:B------:R-:W-:Y:S02]  /*2090*/  IADD3.X R7, R5, UR5, R3, P0, !PT ;  /* 0x0000000505077c10 */ /* 0x000fe400087fe403 */
[----:B-----5:R-:W-:Y:S02]  /*20a0*/  ISETP.NE.AND P0, PT, R56, RZ, PT ;  /* 0x000000ff3800720c */ /* 0x020fe40003f05270 */
[----:B------:R-:W-:-:S04]  /*20b0*/  LEA R4, P1, R12, R6, 0x3 ;  /* 0x000000060c047211 */ /* 0x000fc800078218ff */
[----:B------:R-:W-:-:S07]  /*20c0*/  LEA.HI.X R5, R12, R7, R13, 0x3, P1 ;  /* 0x000000070c057211 */ /* 0x000fce00008f1c0d */
[----:B------:R-:W-:Y:S05]  /*20d0*/  @!P0 BRA `(.L_x_30) ;  /* 0x0000001400188947 */ /* 0x000fea0003800000 */
[----:B------:R-:W0:Y:S01]  /*20e0*/  LDC.64 R66, c[0x0][0x5b0] ;  /* 0x00016c00ff427b82 */ /* 0x000e220000000a00 */
[----:B------:R-:W-:Y:S01]  /*20f0*/  ULDC.64 UR4, c[0x0][0x5b8] ;  /* 0x00016e0000047ab9 */ /* 0x000fe20000000a00 */
[----:B------:R-:W-:Y:S01]  /*2100*/  ISETP.GE.AND P3, PT, R71, 0x1, PT ;  /* 0x000000014700780c */ /* 0x000fe20003f66270 */
[----:B------:R-:W-:Y:S01]  /*2110*/  IMAD R10, R11, UR4, RZ ;  /* 0x000000040b0a7c24 */ /* 0x000fe2000f8e02ff */
[----:B------:R-:W-:Y:S01]  /*2120*/  BSSY B1, `(.L_x_31) ;  /* 0x000000e000017945 */ /* 0x000fe20003800000 */
[C---:B------:R-:W-:Y:S01]  /*2130*/  IMAD.WIDE.U32 R20, R65.reuse, UR4, R8 ;  /* 0x0000000441147c25 */ /* 0x040fe2000f8e0008 */
[----:B------:R-:W-:Y:S02]  /*2140*/  ISETP.LT.OR P1, PT, R70, 0x1, !P3 ;  /* 0x000000014600780c */ /* 0x000fe40005f21670 */
[----:B------:R-:W1:Y:S01]  /*2150*/  LDC.64 R68, c[0x0][0x5a8] ;  /* 0x00016a00ff447b82 */ /* 0x000e620000000a00 */
[----:B------:R-:W-:Y:S02]  /*2160*/  IMAD R13, R65, UR5, R10 ;  /* 0x00000005410d7c24 */ /* 0x000fe4000f8e020a */
[----:B------:R-:W-:-:S02]  /*2170*/  IMAD.MOV.U32 R12, RZ, RZ, R20 ;  /* 0x000000ffff0c7224 */ /* 0x000fc400078e0014 */
[----:B------:R-:W-:Y:S02]  /*2180*/  IMAD.IADD R13, R21, 0x1, R13 ;  /* 0x00000001150d7824 */ /* 0x000fe400078e020d */
[-C--:B0-----:R-:W-:Y:S02]  /*2190*/  IMAD R3, R15, R66.reuse, RZ ;  /* 0x000000420f037224 */ /* 0x081fe400078e02ff */
[----:B------:R-:W-:-:S04]  /*21a0*/  IMAD.WIDE.U32 R8, R14, R66, R12 ;  /* 0x000000420e087225 */ /* 0x000fc800078e000c */
[----:B------:R-:W-:Y:S01]  /*21b0*/  IMAD R65, R14, R67, R3 ;  /* 0x000000430e417224 */ /* 0x000fe200078e0203 */
[----:B-1----:R-:W-:-:S04]  /*21c0*/  IADD3 R8, P0, R8, R68, RZ ;  /* 0x0000004408087210 */ /* 0x002fc80007f1e0ff */
[----:B------:R-:W-:Y:S01]  /*21d0*/  IADD3.X R9, R69, R9, R65, P0, !PT ;  /* 0x0000000945097210 */ /* 0x000fe200007fe441 */
[----:B------:R-:W-:Y:S08]  /*21e0*/  @P1 BRA `(.L_x_32) ;  /* 0x0000000000041947 */ /* 0x000ff00003800000 */
[----:B------:R0:W5:Y:S02]  /*21f0*/  LDG.E.U8 R64, desc[UR38][R8.64] ;  /* 0x0000002608407981 */ /* 0x000164000c1e1100 */
.L_x_32:
[----:B------:R-:W-:Y:S05]  /*2200*/  BSYNC B1 ;  /* 0x0000000000017941 */ /* 0x000fea0003800000 */
.L_x_31:
[----:B-----5:R-:W-:Y:S01]  /*2210*/  LOP3.LUT R3, R64, 0xffff, RZ, 0xc0, !PT ;  /* 0x0000ffff40037812 */ /* 0x020fe200078ec0ff */
[C---:B------:R-:W-:Y:S01]  /*2220*/  IMAD.SHL.U32 R10, R66.reuse, 0x8, RZ ;  /* 0x00000008420a7824 */ /* 0x040fe200078e00ff */
[----:B------:R-:W-:Y:S01]  /*2230*/  SHF.L.U64.HI R11, R66, 0x3, R67 ;  /* 0x00000003420b7819 */ /* 0x000fe20000010243 */
[----:B------:R-:W-:Y:S01]  /*2240*/  BSSY B1, `(.L_x_33) ;  /* 0x000000e000017945 */ /* 0x000fe20003800000 */
[----:B------:R-:W-:Y:S02]  /*2250*/  PRMT R3, R3, 0x8880, RZ ;  /* 0x0000888003037816 */ /* 0x000fe400000000ff */
[----:B------:R-:W-:Y:S01]  /*2260*/  ISETP.GE.AND P2, PT, R71, 0x2, PT ;  /* 0x000000024700780c */ /* 0x000fe20003f46270 */
[----:B------:R-:W-:-:S03]  /*2270*/  IMAD.WIDE.U32 R10, R14, R66, R10 ;  /* 0x000000420e0a7225 */ /* 0x000fc600078e000a */
[----:B------:R-:W-:Y:S01]  /*2280*/  ISETP.LT.OR P0, PT, R70, 0x1, !P2 ;  /* 0x000000014600780c */ /* 0x000fe20005701670 */
[----:B------:R-:W-:Y:S01]  /*2290*/  IMAD R14, R3, R56, RZ ;  /* 0x00000038030e7224 */ /* 0x000fe200078e02ff */
[----:B------:R-:W-:Y:S01]  /*22a0*/  IADD3 R10, P4, P5, R20, R68, R10 ;  /* 0x00000044140a7210 */ /* 0x000fe20007d9e00a */
[----:B------:R-:W-:Y:S02]  /*22b0*/  IMAD.IADD R15, R65, 0x1, R11 ;  /* 0x00000001410f7824 */ /* 0x000fe400078e020b */
[----:B------:R-:W-:-:S05]  /*22c0*/  @!P1 IMAD R3, R24, R19, R14 ;  /* 0x0000001318039224 */ /* 0x000fca00078e020e */
[----:B------:R1:W-:Y:S03]  /*22d0*/  @!P1 STG.E.U8 desc[UR38][R6.64], R3 ;  /* 0x0000000306009986 */ /* 0x0003e6000c101126 */
[----:B------:R-:W-:Y:S05]  /*22e0*/  @P0 BRA `(.L_x_34) ;  /* 0x00000000000c0947 */ /* 0x000fea0003800000 */
[----:B------:R-:W1:Y:S02]  /*22f0*/  LDG.E.U8 R64, desc[UR38][R8.64+0x1] ;  /* 0x0000012608407981 */ /* 0x000e64000c1e1100 */
[----:B-1----:R-:W-:-:S05]  /*2300*/  PRMT R3, R64, 0x8880, RZ ;  /* 0x0000888040037816 */ /* 0x002fca00000000ff */
[----:B------:R-:W-:-:S07]  /*2310*/  IMAD R14, R3, R56, RZ ;  /* 0x00000038030e7224 */ /* 0x000fce00078e02ff */
.L_x_34:
[----:B------:R-:W-:Y:S05]  /*2320*/  BSYNC B1 ;  /* 0x0000000000017941 */ /* 0x000fea0003800000 */
.L_x_33:
[C---:B------:R-:W-:Y:S01]  /*2330*/  ISETP.LT.OR P3, PT, R70.reuse, 0x9, !P3 ;  /* 0x000000094600780c */ /* 0x040fe20005f61670 */
[----:B------:R-:W-:Y:S01]  /*2340*/  @!P0 IMAD R25, R25, R19, R14 ;  /* 0x0000001319198224 */ /* 0x000fe200078e020e */
[----:B------:R-:W-:Y:S01]  /*2350*/  ISETP.GE.AND P1, PT, R71, 0x9, PT ;  /* 0x000000094700780c */ /* 0x000fe20003f26270 */
[----:B------:R-:W-:Y:S01]  /*2360*/  BSSY B1, `(.L_x_35) ;  /* 0x000000b000017945 */ /* 0x000fe20003800000 */
[----:B------:R-:W-:Y:S02]  /*2370*/  IADD3.X R11, R13, R69, R15, P4, P5 ;  /* 0x000000450d0b7210 */ /* 0x000fe400027ea40f */
[----:B------:R2:W-:Y:S01]  /*2380*/  @!P0 STG.E.U8 desc[UR38][R6.64+0x1], R25 ;  /* 0x0000011906008986 */ /* 0x0005e2000c101126 */
[----:B------:R-:W-:Y:S02]  /*2390*/  ISETP.GE.AND P0, PT, R71, 0xa, PT ;  /* 0x0000000a4700780c */ /* 0x000fe40003f06270 */
[C---:B------:R-:W-:Y:S02]  /*23a0*/  ISETP.LT.OR P2, PT, R70.reuse, 0x9, !P2 ;  /* 0x000000094600780c */ /* 0x040fe40005741670 */
[----:B------:R-:W-:-:S02]  /*23b0*/  ISETP.LT.OR P5, PT, R70, 0x1, !P1 ;  /* 0x000000014600780c */ /* 0x000fc40004fa1670 */
[----:B------:R-:W-:Y:S01]  /*23c0*/  ISETP.LT.OR P4, PT, R70, 0x1, !P0 ;  /* 0x000000014600780c */ /* 0x000fe20004781670 */
[----:B------:R-:W-:-:S12]  /*23d0*/  @P3 BRA `(.L_x_36) ;  /* 0x00000000000c3947 */ /* 0x000fd80003800000 */
[----:B------:R-:W1:Y:S02]  /*23e0*/  LDG.E.U8 R64, desc[UR38][R10.64] ;  /* 0x000000260a407981 */ /* 0x000e64000c1e1100 */
[----:B-1----:R-:W-:-:S05]  /*23f0*/  PRMT R3, R64, 0x8880, RZ ;  /* 0x0000888040037816 */ /* 0x002fca00000000ff */
[----:B------:R-:W-:-:S07]  /*2400*/  IMAD R14, R3, R56, RZ ;  /* 0x00000038030e7224 */ /* 0x000fce00078e02ff */
.L_x_36:
[----:B------:R-:W-:Y:S05]  /*2410*/  BSYNC B1 ;  /* 0x0000000000017941 */ /* 0x000fea0003800000 */
.L_x_35:
[----:B-1----:R-:W-:Y:S01]  /*2420*/  @!P3 IMAD R3, R26, R19, R14 ;  /* 0x000000131a03b224 */ /* 0x002fe200078e020e */
[----:B------:R-:W-:Y:S04]  /*2430*/  BSSY B1, `(.L_x_37) ;  /* 0x0000006000017945 */ /* 0x000fe80003800000 */
[----:B------:R1:W-:Y:S01]  /*2440*/  @!P3 STG.E.U8 desc[UR38][R4.64], R3 ;  /* 0x000000030400b986 */ /* 0x0003e2000c101126 */
[----:B------:R-:W-:Y:S05]  /*2450*/  @P2 BRA `(.L_x_38) ;  /* 0x00000000000c2947 */ /* 0x000fea0003800000 */
[----:B------:R-:W1:Y:S02]  /*2460*/  LDG.E.U8 R64, desc[UR38][R10.64+0x1] ;  /* 0x000001260a407981 */ /* 0x000e64000c1e1100 */
[----:B-1----:R-:W-:-:S05]  /*2470*/  PRMT R3, R64, 0x8880, RZ ;  /* 0x0000888040037816 */ /* 0x002fca00000000ff */
[----:B------:R-:W-:-:S07]  /*2480*/  IMAD R14, R3, R56, RZ ;  /* 0x00000038030e7224 */ /* 0x000fce00078e02ff */
.L_x_38:
[----:B------:R-:W-:Y:S05]  /*2490*/  BSYNC B1 ;  /* 0x0000000000017941 */ /* 0x000fea0003800000 */
.L_x_37:
[----:B------:R-:W-:Y:S01]  /*24a0*/  @!P2 IMAD R27, R27, R19, R14 ;  /* 0x000000131b1ba224 */ /* 0x000fe200078e020e */
[----:B------:R-:W-:Y:S04]  /*24b0*/  BSSY B1, `(.L_x_39) ;  /* 0x0000006000017945 */ /* 0x000fe80003800000 */
[----:B------:R3:W-:Y:S01]  /*24c0*/  @!P2 STG.E.U8 desc[UR38][R4.64+0x1], R27 ;  /* 0x0000011b0400a986 */ /* 0x0007e2000c101126 */
[----:B------:R-:W-:Y:S05]  /*24d0*/  @P5 BRA `(.L_x_40) ;  /* 0x00000000000c5947 */ /* 0x000fea0003800000 */
[----:B------:R-:W1:Y:S02]  /*24e0*/  LDG.E.U8 R64, desc[UR38][R8.64+0x8] ;  /* 0x0000082608407981 */ /* 0x000e64000c1e1100 */
[----:B-1----:R-:W-:-:S05]  /*24f0*/  PRMT R3, R64, 0x8880, RZ ;  /* 0x0000888040037816 */ /* 0x002fca00000000ff */
[----:B------:R-:W-:-:S07]  /*2500*/  IMAD R14, R3, R56, RZ ;  /* 0x00000038030e7224 */ /* 0x000fce00078e02ff */
.L_x_40:
[----:B------:R-:W-:Y:S05]  /*2510*/  BSYNC B1 ;  /* 0x0000000000017941 */ /* 0x000fea0003800000 */
.L_x_39:
[----:B-1----:R-:W-:Y:S01]  /*2520*/  @!P5 IMAD R3, R28, R19, R14 ;  /* 0x000000131c03d224 */ /* 0x002fe200078e020e */
[----:B------:R-:W-:Y:S04]  /*2530*/  BSSY B1, `(.L_x_41) ;  /* 0x0000006000017945 */ /* 0x000fe80003800000 */
[----:B------:R1:W-:Y:S01]  /*2540*/  @!P5 STG.E.U8 desc[UR38][R6.64+0x8], R3 ;  /* 0x000008030600d986 */ /* 0x0003e2000c101126 */
[----:B------:R-:W-:Y:S05]  /*2550*/  @P4 BRA `(.L_x_42) ;  /* 0x00000000000c4947 */ /* 0x000fea0003800000 */
[----:B------:R-:W1:Y:S02]  /*2560*/  LDG.E.U8 R64, desc[UR38][R8.64+0x9] ;  /* 0x0000092608407981 */ /* 0x000e64000c1e1100 */
[----:B-1----:R-:W-:-:S05]  /*2570*/  PRMT R3, R64, 0x8880, RZ ;  /* 0x0000888040037816 */ /* 0x002fca00000000ff */
[----:B------:R-:W-:-:S07]  /*2580*/  IMAD R14, R3, R56, RZ ;  /* 0x00000038030e7224 */ /* 0x000fce00078e02ff */
.L_x_42:
[----:B------:R-:W-:Y:S05]  /*2590*/  BSYNC B1 ;  /* 0x0000000000017941 */ /* 0x000fea0003800000 */
.L_x_41:
[C---:B------:R-:W-:Y:S01]  /*25a0*/  ISETP.LT.OR P1, PT, R70.reuse, 0x9, !P1 ;  /* 0x000000094600780c */ /* 0x040fe20004f21670 */
[----:B------:R-:W-:Y:S01]  /*25b0*/  @!P4 IMAD R29, R29, R19, R14 ;  /* 0x000000131d1dc224 */ /* 0x000fe200078e020e */
[C---:B------:R-:W-:Y:S01]  /*25c0*/  ISETP.GE.AND P3, PT, R71.reuse, 0x11, PT ;  /* 0x000000114700780c */ /* 0x040fe20003f66270 */
[----:B------:R-:W-:Y:S01]  /*25d0*/  BSSY B1, `(.L_x_43) ;  /* 0x000000a000017945 */ /* 0x000fe20003800000 */
[----:B------:R-:W-:Y:S02]  /*25e0*/  ISETP.GE.AND P2, PT, R71, 0x12, PT ;  /* 0x000000124700780c */ /* 0x000fe40003f46270 */
[----:B------:R4:W-:Y:S01]  /*25f0*/  @!P4 STG.E.U8 desc[UR38][R6.64+0x9], R29 ;  /* 0x0000091d0600c986 */ /* 0x0009e2000c101126 */
[C---:B------:R-:W-:Y:S02]  /*2600*/  ISETP.LT.OR P0, PT, R70.reuse, 0x9, !P0 ;  /* 0x000000094600780c */ /* 0x040fe40004701670 */
[C---:B------:R-:W-:Y:S02]  /*2610*/  ISETP.LT.OR P5, PT, R70.reuse, 0x1, !P3 ;  /* 0x000000014600780c */ /* 0x040fe40005fa1670 */
[----:B------:R-:W-:-:S02]  /*2620*/  ISETP.LT.OR P4, PT, R70, 0x1, !P2 ;  /* 0x000000014600780c */ /* 0x000fc40005781670 */
[----:B------:R-:W-:Y:S11]  /*2630*/  @P1 BRA `(.L_x_44) ;  /* 0x00000000000c1947 */ /* 0x000ff60003800000 */
[----:B------:R-:W1:Y:S02]  /*2640*/  LDG.E.U8 R64, desc[UR38][R10.64+0x8] ;  /* 0x000008260a407981 */ /* 0x000e64000c1e1100 */
[----:B-1----:R-:W-:-:S05]  /*2650*/  PRMT R3, R64, 0x8880, RZ ;  /* 0x0000888040037816 */ /* 0x002fca00000000ff */
[----:B------:R-:W-:-:S07]  /*2660*/  IMAD R14, R3, R56, RZ ;  /* 0x00000038030e7224 */ /* 0x000fce00078e02ff */
.L_x_44:
[----:B------:R-:W-:Y:S05]  /*2670*/  BSYNC B1 ;  /* 0x0000000000017941 */ /* 0x000fea0003800000 */
.L_x_43:
[----:B-1----:R-:W-:Y:S01]  /*2680*/  @!P1 IMAD R3, R30, R19, R14 ;  /* 0x000000131e039224 */ /* 0x002fe200078e020e */
[----:B------:R-:W-:Y:S04]  /*2690*/  BSSY B1, `(.L_x_45) ;  /* 0x0000006000017945 */ /* 0x000fe80003800000 */
[----:B------:R1:W-:Y:S01]  /*26a0*/  @!P1 STG.E.U8 desc[UR38][R4.64+0x8], R3 ;  /* 0x0000080304009986 */ /* 0x0003e2000c101126 */
[----:B------:R-:W-:Y:S05]  /*26b0*/  @P0 BRA `(.L_x_46) ;  /* 0x00000000000c0947 */ /* 0x000fea0003800000 */
[----:B------:R-:W1:Y:S02]  /*26c0*/  LDG.E.U8 R64, desc[UR38][R10.64+0x9] ;  /* 0x000009260a407981 */ /* 0x000e64000c1e1100 */
[----:B-1----:R-:W-:-:S05]  /*26d0*/  PRMT R3, R64, 0x8880, RZ ;  /* 0x0000888040037816 */ /* 0x002fca00000000ff */
[----:B------:R-:W-:-:S07]  /*26e0*/  IMAD R14, R3, R56, RZ ;  /* 0x00000038030e7224 */ /* 0x000fce00078e02ff */
.L_x_46:
[----:B------:R-:W-:Y:S05]  /*26f0*/  BSYNC B1 ;  /* 0x0000000000017941 */ /* 0x000fea0003800000 */
.L_x_45:
[----:B------:R-:W-:Y:S01]  /*2700*/  @!P0 IMAD R31, R31, R19, R14 ;  /* 0x000000131f1f8224 */ /* 0x000fe200078e020e */
[----:B------:R-:W-:Y:S04]  /*2710*/  BSSY B1, `(.L_x_47) ;  /* 0x0000006000017945 */ /* 0x000fe80003800000 */
[----:B------:R0:W-:Y:S01]  /*2720*/  @!P0 STG.E.U8 desc[UR38][R4.64+0x9], R31 ;  /* 0x0000091f04008986 */ /* 0x0001e2000c101126 */
[----:B------:R-:W-:Y:S05]  /*2730*/  @P5 BRA `(.L_x_48) ;  /* 0x00000000000c5947 */ /* 0x000fea0003800000 */
[----:B------:R-:W1:Y:S02]  /*2740*/  LDG.E.U8 R64, desc[UR38][R8.64+0x10] ;  /* 0x0000102608407981 */ /* 0x000e64000c1e1100 */
[----:B-1----:R-:W-:-:S05]  /*2750*/  PRMT R3, R64, 0x8880, RZ ;  /* 0x0000888040037816 */ /* 0x002fca00000000ff */
[----:B------:R-:W-:-:S07]  /*2760*/  IMAD R14, R3, R56, RZ ;  /* 0x00000038030e7224 */ /* 0x000fce00078e02ff */
.L_x_48:
[----:B------:R-:W-:Y:S05]  /*2770*/  BSYNC B1 ;  /* 0x0000000000017941 */ /* 0x000fea0003800000 */
.L_x_47:
[----:B-1----:R-:W-:Y:S01]  /*2780*/  @!P5 IMAD R3, R32, R19, R14 ;  /* 0x000000132003d224 */ /* 0x002fe200078e020e */
[----:B------:R-:W-:Y:S04]  /*2790*/  BSSY B1, `(.L_x_49) ;  /* 0x0000006000017945 */ /* 0x000fe80003800000 */
[----:B------:R1:W-:Y:S01]  /*27a0*/  @!P5 STG.E.U8 desc[UR38][R6.64+0x10], R3 ;  /* 0x000010030600d986 */ /* 0x0003e2000c101126 */
[----:B------:R-:W-:Y:S05]  /*27b0*/  @P4 BRA `(.L_x_50) ;  /* 0x00000000000c4947 */ /* 0x000fea0003800000 */
[----:B------:R-:W1:Y:S02]  /*27c0*/  LDG.E.U8 R64, desc[UR38][R8.64+0x11] ;  /* 0x0000112608407981 */ /* 0x000e64000c1e1100 */
[----:B-1----:R-:W-:-:S05]  /*27d0*/  PRMT R3, R64, 0x8880, RZ ;  /* 0x0000888040037816 */ /* 0x002fca00000000ff */
[----:B------:R-:W-:-:S07]  /*27e0*/  IMAD R14, R3, R56, RZ ;  /* 0x00000038030e7224 */ /* 0x000fce00078e02ff */
.L_x_50:
[----:B------:R-:W-:Y:S05]  /*27f0*/  BSYNC B1 ;  /* 0x0000000000017941 */ /* 0x000fea0003800000 */
.L_x_49:
        /* <DEDUP_REMOVED lines=13> */
.L_x_52:
[----:B------:R-:W-:Y:S05]  /*28d0*/  BSYNC B1 ;  /* 0x0000000000017941 */ /* 0x000fea0003800000 */
.L_x_51:
[----:B-1----:R-:W-:Y:S01]  /*28e0*/  @!P3 IMAD R3, R34, R19, R14 ;  /* 0x000000132203b224 */ /* 0x002fe200078e020e */
[----:B------:R-:W-:Y:S04]  /*28f0*/  BSSY B1, `(.L_x_53) ;  /* 0x0000006000017945 */ /* 0x000fe80003800000 */
[----:B------:R1:W-:Y:S01]  /*2900*/  @!P3 STG.E.U8 desc[UR38][R4.64+0x10], R3 ;  /* 0x000010030400b986 */ /* 0x0003e2000c101126 */
[----:B------:R-:W-:Y:S05]  /*2910*/  @P2 BRA `(.L_x_54) ;  /* 0x00000000000c2947 */ /* 0x000fea0003800000 */
[----:B------:R-:W1:Y:S02]  /*2920*/  LDG.E.U8 R64, desc[UR38][R10.64+0x11] ;  /* 0x000011260a407981 */ /* 0x000e64000c1e1100 */
[----:B-1----:R-:W-:-:S05]  /*2930*/  PRMT R3, R64, 0x8880, RZ ;  /* 0x0000888040037816 */ /* 0x002fca00000000ff */
[----:B------:R-:W-:-:S07]  /*2940*/  IMAD R14, R3, R56, RZ ;  /* 0x00000038030e7224 */ /* 0x000fce00078e02ff */
.L_x_54:
[----:B------:R-:W-:Y:S05]  /*2950*/  BSYNC B1 ;  /* 0x0000000000017941 */ /* 0x000fea0003800000 */
.L_x_53:
[----:B------:R-:W-:Y:S01]  /*2960*/  @!P2 IMAD R35, R35, R19, R14 ;  /* 0x000000132323a224 */ /* 0x000fe200078e020e */
[----:B------:R-:W-:Y:S04]  /*2970*/  BSSY B1, `(.L_x_55) ;  /* 0x0000006000017945 */ /* 0x000fe80003800000 */
[----:B------:R0:W-:Y:S01]  /*2980*/  @!P2 STG.E.U8 desc[UR38][R4.64+0x11], R35 ;  /* 0x000011230400a986 */ /* 0x0001e2000c101126 */
[----:B------:R-:W-:Y:S05]  /*2990*/  @P5 BRA `(.L_x_56) ;  /* 0x00000000000c5947 */ /* 0x000fea0003800000 */
[----:B------:R-:W1:Y:S02]  /*29a0*/  LDG.E.U8 R64, desc[UR38][R8.64+0x18] ;  /* 0x0000182608407981 */ /* 0x000e64000c1e1100 */
[----:B-1----:R-:W-:-:S05]  /*29b0*/  PRMT R3, R64, 0x8880, RZ ;  /* 0x0000888040037816 */ /* 0x002fca00000000ff */
[----:B------:R-:W-:-:S07]  /*29c0*/  IMAD R14, R3, R56, RZ ;  /* 0x00000038030e7224 */ /* 0x000fce00078e02ff */
.L_x_56:
[----:B------:R-:W-:Y:S05]  /*29d0*/  BSYNC B1 ;  /* 0x0000000000017941 */ /* 0x000fea0003800000 */
.L_x_55:
[----:B-1----:R-:W-:Y:S01]  /*29e0*/  @!P5 IMAD R3, R36, R19, R14 ;  /* 0x000000132403d224 */ /* 0x002fe200078e020e */
[----:B------:R-:W-:Y:S04]  /*29f0*/  BSSY B1, `(.L_x_57) ;  /* 0x0000006000017945 */ /* 0x000fe80003800000 */
[----:B------:R1:W-:Y:S01]  /*2a00*/  @!P5 STG.E.U8 desc[UR38][R6.64+0x18], R3 ;  /* 0x000018030600d986 */ /* 0x0003e2000c101126 */
[----:B------:R-:W-:Y:S05]  /*2a10*/  @P4 BRA `(.L_x_58) ;  /* 0x00000000000c4947 */ /* 0x000fea0003800000 */
[----:B------:R-:W1:Y:S02]  /*2a20*/  LDG.E.U8 R64, desc[UR38][R8.64+0x19] ;  /* 0x0000192608407981 */ /* 0x000e64000c1e1100 */
[----:B-1----:R-:W-:-:S05]  /*2a30*/  PRMT R3, R64, 0x8880, RZ ;  /* 0x0000888040037816 */ /* 0x002fca00000000ff */
[----:B------:R-:W-:-:S07]  /*2a40*/  IMAD R14, R3, R56, RZ ;  /* 0x00000038030e7224 */ /* 0x000fce00078e02ff */
.L_x_58:
[----:B------:R-:W-:Y:S05]  /*2a50*/  BSYNC B1 ;  /* 0x0000000000017941 */ /* 0x000fea0003800000 */
.L_x_57:
        /* <DEDUP_REMOVED lines=13> */
.L_x_60:
[----:B------:R-:W-:Y:S05]  /*2b30*/  BSYNC B1 ;  /* 0x0000000000017941 */ /* 0x000fea0003800000 */
.L_x_59:
[----:B-1----:R-:W-:Y:S01]  /*2b40*/  @!P1 IMAD R3, R38, R19, R14 ;  /* 0x0000001326039224 */ /* 0x002fe200078e020e */
[----:B------:R-:W-:Y:S04]  /*2b50*/  BSSY B1, `(.L_x_61) ;  /* 0x0000006000017945 */ /* 0x000fe80003800000 */
[----:B------:R1:W-:Y:S01]  /*2b60*/  @!P1 STG.E.U8 desc[UR38][R4.64+0x18], R3 ;  /* 0x0000180304009986 */ /* 0x0003e2000c101126 */
[----:B------:R-:W-:Y:S05]  /*2b70*/  @P4 BRA `(.L_x_62) ;  /* 0x00000000000c4947 */ /* 0x000fea0003800000 */
[----:B------:R-:W1:Y:S02]  /*2b80*/  LDG.E.U8 R64, desc[UR38][R10.64+0x19] ;  /* 0x000019260a407981 */ /* 0x000e64000c1e1100 */
[----:B-1----:R-:W-:-:S05]  /*2b90*/  PRMT R3, R64, 0x8880, RZ ;  /* 0x0000888040037816 */ /* 0x002fca00000000ff */
[----:B------:R-:W-:-:S07]  /*2ba0*/  IMAD R14, R3, R56, RZ ;  /* 0x00000038030e7224 */ /* 0x000fce00078e02ff */
.L_x_62:
[----:B------:R-:W-:Y:S05]  /*2bb0*/  BSYNC B1 ;  /* 0x0000000000017941 */ /* 0x000fea0003800000 */
.L_x_61:
[----:B------:R-:W-:Y:S01]  /*2bc0*/  @!P4 IMAD R39, R39, R19, R14 ;  /* 0x000000132727c224 */ /* 0x000fe200078e020e */
[----:B------:R-:W-:Y:S04]  /*2bd0*/  BSSY B1, `(.L_x_63) ;  /* 0x0000006000017945 */ /* 0x000fe80003800000 */
[----:B------:R0:W-:Y:S01]  /*2be0*/  @!P4 STG.E.U8 desc[UR38][R4.64+0x19], R39 ;  /* 0x000019270400c986 */ /* 0x0001e2000c101126 */
[----:B------:R-:W-:Y:S05]  /*2bf0*/  @P5 BRA `(.L_x_64) ;  /* 0x00000000000c5947 */ /* 0x000fea0003800000 */
[----:B------:R-:W1:Y:S02]  /*2c00*/  LDG.E.U8 R64, desc[UR38][R8.64+0x20] ;  /* 0x0000202608407981 */ /* 0x000e64000c1e1100 */
[----:B-1----:R-:W-:-:S05]  /*2c10*/  PRMT R3, R64, 0x8880, RZ ;  /* 0x0000888040037816 */ /* 0x002fca00000000ff */
[----:B------:R-:W-:-:S07]  /*2c20*/  IMAD R14, R3, R56, RZ ;  /* 0x00000038030e7224 */ /* 0x000fce00078e02ff */
.L_x_64:
[----:B------:R-:W-:Y:S05]  /*2c30*/  BSYNC B1 ;  /* 0x0000000000017941 */ /* 0x000fea0003800000 */
.L_x_63:
[----:B-1----:R-:W-:Y:S01]  /*2c40*/  @!P5 IMAD R3, R40, R19, R14 ;  /* 0x000000132803d224 */ /* 0x002fe200078e020e */
[----:B------:R-:W-:Y:S04]  /*2c50*/  BSSY B1, `(.L_x_65) ;  /* 0x0000006000017945 */ /* 0x000fe80003800000 */
[----:B------:R1:W-:Y:S01]  /*2c60*/  @!P5 STG.E.U8 desc[UR38][R6.64+0x20], R3 ;  /* 0x000020030600d986 */ /* 0x0003e2000c101126 */
[----:B------:R-:W-:Y:S05]  /*2c70*/  @P0 BRA `(.L_x_66) ;  /* 0x00000000000c0947 */ /* 0x000fea0003800000 */
[----:B------:R-:W1:Y:S02]  /*2c80*/  LDG.E.U8 R64, desc[UR38][R8.64+0x21] ;  /* 0x0000212608407981 */ /* 0x000e64000c1e1100 */
[----:B-1----:R-:W-:-:S05]  /*2c90*/  PRMT R3, R64, 0x8880, RZ ;  /* 0x0000888040037816 */ /* 0x002fca00000000ff */
[----:B------:R-:W-:-:S07]  /*2ca0*/  IMAD R14, R3, R56, RZ ;  /* 0x00000038030e7224 */ /* 0x000fce00078e02ff */
.L_x_66:
[----:B------:R-:W-:Y:S05]  /*2cb0*/  BSYNC B1 ;  /* 0x0000000000017941 */ /* 0x000fea0003800000 */
.L_x_65:
        /* <DEDUP_REMOVED lines=13> */
.L_x_68:
[----:B------:R-:W-:Y:S05]  /*2d90*/  BSYNC B1 ;  /* 0x0000000000017941 */ /* 0x000fea0003800000 */
.L_x_67:
[----:B-1----:R-:W-:Y:S01]  /*2da0*/  @!P3 IMAD R3, R42, R19, R14 ;  /* 0x000000132a03b224 */ /* 0x002fe200078e020e */
[----:B------:R-:W-:Y:S04]  /*2db0*/  BSSY B1, `(.L_x_69) ;  /* 0x0000006000017945 */ /* 0x000fe80003800000 */
[----:B------:R1:W-:Y:S01]  /*2dc0*/  @!P3 STG.E.U8 desc[UR38][R4.64+0x20], R3 ;  /* 0x000020030400b986 */ /* 0x0003e2000c101126 */
[----:B------:R-:W-:Y:S05]  /*2dd0*/  @P2 BRA `(.L_x_70) ;  /* 0x00000000000c2947 */ /* 0x000fea0003800000 */
[----:B------:R-:W1:Y:S02]  /*2de0*/  LDG.E.U8 R64, desc[UR38][R10.64+0x21] ;  /* 0x000021260a407981 */ /* 0x000e64000c1e1100 */
[----:B-1----:R-:W-:-:S05]  /*2df0*/  PRMT R3, R64, 0x8880, RZ ;  /* 0x0000888040037816 */ /* 0x002fca00000000ff */
[----:B------:R-:W-:-:S07]  /*2e00*/  IMAD R14, R3, R56, RZ ;  /* 0x00000038030e7224 */ /* 0x000fce00078e02ff */
.L_x_70:
[----:B------:R-:W-:Y:S05]  /*2e10*/  BSYNC B1 ;  /* 0x0000000000017941 */ /* 0x000fea0003800000 */
.L_x_69:
[----:B------:R-:W-:Y:S01]  /*2e20*/  @!P2 IMAD R43, R43, R19, R14 ;  /* 0x000000132b2ba224 */ /* 0x000fe200078e020e */
[----:B------:R-:W-:Y:S04]  /*2e30*/  BSSY B1, `(.L_x_71) ;  /* 0x0000006000017945 */ /* 0x000fe80003800000 */
[----:B------:R0:W-:Y:S01]  /*2e40*/  @!P2 STG.E.U8 desc[UR38][R4.64+0x21], R43 ;  /* 0x0000212b0400a986 */ /* 0x0001e2000c101126 */
[----:B------:R-:W-:Y:S05]  /*2e50*/  @P0 BRA `(.L_x_72) ;  /* 0x00000000000c0947 */ /* 0x000fea0003800000 */
[----:B------:R-:W1:Y:S02]  /*2e60*/  LDG.E.U8 R64, desc[UR38][R8.64+0x28] ;  /* 0x0000282608407981 */ /* 0x000e64000c1e1100 */
[----:B-1----:R-:W-:-:S05]  /*2e70*/  PRMT R3, R64, 0x8880, RZ ;  /* 0x0000888040037816 */ /* 0x002fca00000000ff */
[----:B------:R-:W-:-:S07]  /*2e80*/  IMAD R14, R3, R56, RZ ;  /* 0x00000038030e7224 */ /* 0x000fce00078e02ff */
.L_x_72:
[----:B------:R-:W-:Y:S05]  /*2e90*/  BSYNC B1 ;  /* 0x0000000000017941 */ /* 0x000fea0003800000 */
.L_x_71:
[----:B-1----:R-:W-:Y:S01]  /*2ea0*/  @!P0 IMAD R3, R44, R19, R14 ;  /* 0x000000132c038224 */ /* 0x002fe200078e020e */
[----:B------:R-:W-:Y:S04]  /*2eb0*/  BSSY B1, `(.L_x_73) ;  /* 0x0000006000017945 */ /* 0x000fe80003800000 */
[----:B------:R1:W-:Y:S01]  /*2ec0*/  @!P0 STG.E.U8 desc[UR38][R6.64+0x28], R3 ;  /* 0x0000280306008986 */ /* 0x0003e2000c101126 */
[----:B------:R-:W-:Y:S05]  /*2ed0*/  @P5 BRA `(.L_x_74) ;  /* 0x00000000000c5947 */ /* 0x000fea0003800000 */
[----:B------:R-:W1:Y:S02]  /*2ee0*/  LDG.E.U8 R64, desc[UR38][R8.64+0x29] ;  /* 0x0000292608407981 */ /* 0x000e64000c1e1100 */
[----:B-1----:R-:W-:-:S05]  /*2ef0*/  PRMT R3, R64, 0x8880, RZ ;  /* 0x0000888040037816 */ /* 0x002fca00000000ff */
[----:B------:R-:W-:-:S07]  /*2f00*/  IMAD R14, R3, R56, RZ ;  /* 0x00000038030e7224 */ /* 0x000fce00078e02ff */
.L_x_74:
[----:B------:R-:W-:Y:S05]  /*2f10*/  BSYNC B1 ;  /* 0x0000000000017941 */ /* 0x000fea0003800000 */
.L_x_73:
        /* <DEDUP_REMOVED lines=13> */
.L_x_76:
[----:B------:R-:W-:Y:S05]  /*2ff0*/  BSYNC B1 ;  /* 0x0000000000017941 */ /* 0x000fea0003800000 */
.L_x_75:
[----:B-1----:R-:W-:Y:S01]  /*3000*/  @!P4 IMAD R3, R46, R19, R14 ;  /* 0x000000132e03c224 */ /* 0x002fe200078e020e */
[----:B------:R-:W-:Y:S04]  /*3010*/  BSSY B1, `(.L_x_77) ;  /* 0x0000006000017945 */ /* 0x000fe80003800000 */
[----:B------:R1:W-:Y:S01]  /*3020*/  @!P4 STG.E.U8 desc[UR38][R4.64+0x28], R3 ;  /* 0x000028030400c986 */ /* 0x0003e2000c101126 */
[----:B------:R-:W-:Y:S05]  /*3030*/  @P1 BRA `(.L_x_78) ;  /* 0x00000000000c1947 */ /* 0x000fea0003800000 */
[----:B------:R-:W1:Y:S02]  /*3040*/  LDG.E.U8 R64, desc[UR38][R10.64+0x29] ;  /* 0x000029260a407981 */ /* 0x000e64000c1e1100 */
[----:B-1----:R-:W-:-:S05]  /*3050*/  PRMT R3, R64, 0x8880, RZ ;  /* 0x0000888040037816 */ /* 0x002fca00000000ff */
[----:B------:R-:W-:-:S07]  /*3060*/  IMAD R14, R3, R56, RZ ;  /* 0x00000038030e7224 */ /* 0x000fce00078e02ff */
.L_x_78:
[----:B------:R-:W-:Y:S05]  /*3070*/  BSYNC B1 ;  /* 0x0000000000017941 */ /* 0x000fea0003800000 */
.L_x_77:
[----:B------:R-:W-:Y:S01]  /*3080*/  @!P1 IMAD R47, R47, R19, R14 ;  /* 0x000000132f2f9224 */ /* 0x000fe200078e020e */
[----:B------:R-:W-:Y:S04]  /*3090*/  BSSY B1, `(.L_x_79) ;  /* 0x0000006000017945 */ /* 0x000fe80003800000 */
[----:B------:R0:W-:Y:S01]  /*30a0*/  @!P1 STG.E.U8 desc[UR38][R4.64+0x29], R47 ;  /* 0x0000292f04009986 */ /* 0x0001e2000c101126 */
[----:B------:R-:W-:Y:S05]  /*30b0*/  @P3 BRA `(.L_x_80) ;  /* 0x00000000000c3947 */ /* 0x000fea0003800000 */
[----:B------:R-:W1:Y:S02]  /*30c0*/  LDG.E.U8 R64, desc[UR38][R8.64+0x30] ;  /* 0x0000302608407981 */ /* 0x000e64000c1e1100 */
[----:B-1----:R-:W-:-:S05]  /*30d0*/  PRMT R3, R64, 0x8880, RZ ;  /* 0x0000888040037816 */ /* 0x002fca00000000ff */
[----:B------:R-:W-:-:S07]  /*30e0*/  IMAD R14, R3, R56, RZ ;  /* 0x00000038030e7224 */ /* 0x000fce00078e02ff */
.L_x_80:
[----:B------:R-:W-:Y:S05]  /*30f0*/  BSYNC B1 ;  /* 0x0000000000017941 */ /* 0x000fea0003800000 */
.L_x_79:
[----:B-1----:R-:W-:Y:S01]  /*3100*/  @!P3 IMAD R3, R48, R19, R14 ;  /* 0x000000133003b224 */ /* 0x002fe200078e020e */
[----:B------:R-:W-:Y:S04]  /*3110*/  BSSY B1, `(.L_x_81) ;  /* 0x0000006000017945 */ /* 0x000fe80003800000 */
[----:B------:R1:W-:Y:S01]  /*3120*/  @!P3 STG.E.U8 desc[UR38][R6.64+0x30], R3 ;  /* 0x000030030600b986 */ /* 0x0003e2000c101126 */
[----:B------:R-:W-:Y:S05]  /*3130*/  @P5 BRA `(.L_x_82) ;  /* 0x00000000000c5947 */ /* 0x000fea0003800000 */
[----:B------:R-:W1:Y:S02]  /*3140*/  LDG.E.U8 R64, desc[UR38][R8.64+0x31] ;  /* 0x0000312608407981 */ /* 0x000e64000c1e1100 */
[----:B-1----:R-:W-:-:S05]  /*3150*/  PRMT R3, R64, 0x8880, RZ ;  /* 0x0000888040037816 */ /* 0x002fca00000000ff */
[----:B------:R-:W-:-:S07]  /*3160*/  IMAD R14, R3, R56, RZ ;  /* 0x00000038030e7224 */ /* 0x000fce00078e02ff */
.L_x_82:
[----:B------:R-:W-:Y:S05]  /*3170*/  BSYNC B1 ;  /* 0x0000000000017941 */ /* 0x000fea0003800000 */
.L_x_81:
        /* <DEDUP_REMOVED lines=9> */
[----:B------:R-:W-:Y:S01]  /*3210*/  ISETP.LT.OR P3, PT, R70, 0x9, !P3 ;  /* 0x000000094600780c */ /* 0x000fe20005f61670 */
[----:B------:R-:W-:-:S12]  /*3220*/  @P2 BRA `(.L_x_84) ;  /* 0x00000000000c2947 */ /* 0x000fd80003800000 */
[----:B------:R-:W1:Y:S02]  /*3230*/  LDG.E.U8 R64, desc[UR38][R10.64+0x30] ;  /* 0x000030260a407981 */ /* 0x000e64000c1e1100 */
[----:B-1----:R-:W-:-:S05]  /*3240*/  PRMT R3, R64, 0x8880, RZ ;  /* 0x0000888040037816 */ /* 0x002fca00000000ff */
[----:B------:R-:W-:-:S07]  /*3250*/  IMAD R14, R3, R56, RZ ;  /* 0x00000038030e7224 */ /* 0x000fce00078e02ff */
.L_x_84:
[----:B------:R-:W-:Y:S05]  /*3260*/  BSYNC B1 ;  /* 0x0000000000017941 */ /* 0x000fea0003800000 */
.L_x_83:
[----:B-1----:R-:W-:Y:S01]  /*3270*/  @!P2 IMAD R3, R50, R19, R14 ;  /* 0x000000133203a224 */ /* 0x002fe200078e020e */
[----:B------:R-:W-:Y:S04]  /*3280*/  BSSY B1, `(.L_x_85) ;  /* 0x0000006000017945 */ /* 0x000fe80003800000 */
[----:B------:R1:W-:Y:S01]  /*3290*/  @!P2 STG.E.U8 desc[UR38][R4.64+0x30], R3 ;  /* 0x000030030400a986 */ /* 0x0003e2000c101126 */
[----:B------:R-:W-:Y:S05]  /*32a0*/  @P0 BRA `(.L_x_86) ;  /* 0x00000000000c0947 */ /* 0x000fea0003800000 */
[----:B------:R-:W1:Y:S02]  /*32b0*/  LDG.E.U8 R64, desc[UR38][R10.64+0x31] ;  /* 0x000031260a407981 */ /* 0x000e64000c1e1100 */
[----:B-1----:R-:W-:-:S05]  /*32c0*/  PRMT R3, R64, 0x8880, RZ ;  /* 0x0000888040037816 */ /* 0x002fca00000000ff */
[----:B------:R-:W-:-:S07]  /*32d0*/  IMAD R14, R3, R56, RZ ;  /* 0x00000038030e7224 */ /* 0x000fce00078e02ff */
.L_x_86:
[----:B------:R-:W-:Y:S05]  /*32e0*/  BSYNC B1 ;  /* 0x0000000000017941 */ /* 0x000fea0003800000 */
.L_x_85:
[----:B------:R-:W-:Y:S01]  /*32f0*/  @!P0 IMAD R51, R51, R19, R14 ;  /* 0x0000001333338224 */ /* 0x000fe200078e020e */
[----:B------:R-:W-:Y:S04]  /*3300*/  BSSY B1, `(.L_x_87) ;  /* 0x0000006000017945 */ /* 0x000fe80003800000 */
[----:B------:R0:W-:Y:S01]  /*3310*/  @!P0 STG.E.U8 desc[UR38][R4.64+0x31], R51 ;  /* 0x0000313304008986 */ /* 0x0001e2000c101126 */
[----:B------:R-:W-:Y:S05]  /*3320*/  @P5 BRA `(.L_x_88) ;  /* 0x00000000000c5947 */ /* 0x000fea0003800000 */
[----:B------:R-:W1:Y:S02]  /*3330*/  LDG.E.U8 R64, desc[UR38][R8.64+0x38] ;  /* 0x0000382608407981 */ /* 0x000e64000c1e1100 */
[----:B-1----:R-:W-:-:S05]  /*3340*/  PRMT R3, R64, 0x8880, RZ ;  /* 0x0000888040037816 */ /* 0x002fca00000000ff */
[----:B------:R-:W-:-:S07]  /*3350*/  IMAD R14, R3, R56, RZ ;  /* 0x00000038030e7224 */ /* 0x000fce00078e02ff */
.L_x_88:
[----:B------:R-:W-:Y:S05]  /*3360*/  BSYNC B1 ;  /* 0x0000000000017941 */ /* 0x000fea0003800000 */
.L_x_87:
[----:B-1----:R-:W-:Y:S01]  /*3370*/  @!P5 IMAD R3, R52, R19, R14 ;  /* 0x000000133403d224 */ /* 0x002fe200078e020e */
[----:B------:R-:W-:Y:S04]  /*3380*/  BSSY B1, `(.L_x_89) ;  /* 0x0000006000017945 */ /* 0x000fe80003800000 */
[----:B------:R1:W-:Y:S01]  /*3390*/  @!P5 STG.E.U8 desc[UR38][R6.64+0x38], R3 ;  /* 0x000038030600d986 */ /* 0x0003e2000c101126 */
[----:B------:R-:W-:Y:S05]  /*33a0*/  @P4 BRA `(.L_x_90) ;  /* 0x00000000000c4947 */ /* 0x000fea0003800000 */
[----:B------:R-:W1:Y:S02]  /*33b0*/  LDG.E.U8 R64, desc[UR38][R8.64+0x39] ;  /* 0x0000392608407981 */ /* 0x000e64000c1e1100 */
[----:B-1----:R-:W-:-:S05]  /*33c0*/  PRMT R3, R64, 0x8880, RZ ;  /* 0x0000888040037816 */ /* 0x002fca00000000ff */
[----:B------:R-:W-:-:S07]  /*33d0*/  IMAD R14, R3, R56, RZ ;  /* 0x00000038030e7224 */ /* 0x000fce00078e02ff */
.L_x_90:
[----:B------:R-:W-:Y:S05]  /*33e0*/  BSYNC B1 ;  /* 0x0000000000017941 */ /* 0x000fea0003800000 */
.L_x_89:
[----:B------:R-:W-:Y:S01]  /*33f0*/  @!P4 IMAD R53, R53, R19, R14 ;  /* 0x000000133535c224 */ /* 0x000fe200078e020e */
[----:B------:R-:W-:Y:S04]  /*3400*/  BSSY B1, `(.L_x_91) ;  /* 0x0000006000017945 */ /* 0x000fe80003800000 */
[----:B------:R0:W-:Y:S01]  /*3410*/  @!P4 STG.E.U8 desc[UR38][R6.64+0x39], R53 ;  /* 0x000039350600c986 */ /* 0x0001e2000c101126 */
[----:B------:R-:W-:Y:S05]  /*3420*/  @P3 BRA `(.L_x_92) ;  /* 0x00000000000c3947 */ /* 0x000fea0003800000 */
[----:B------:R-:W1:Y:S02]  /*3430*/  LDG.E.U8 R64, desc[UR38][R10.64+0x38] ;  /* 0x000038260a407981 */ /* 0x000e64000c1e1100 */
[----:B-1----:R-:W-:-:S05]  /*3440*/  PRMT R3, R64, 0x8880, RZ ;  /* 0x0000888040037816 */ /* 0x002fca00000000ff */
[----:B------:R-:W-:-:S07]  /*3450*/  IMAD R14, R3, R56, RZ ;  /* 0x00000038030e7224 */ /* 0x000fce00078e02ff */
.L_x_92:
[----:B------:R-:W-:Y:S05]  /*3460*/  BSYNC B1 ;  /* 0x0000000000017941 */ /* 0x000fea0003800000 */
.L_x_91:
[----:B-1----:R-:W-:Y:S01]  /*3470*/  @!P3 IMAD R3, R54, R19, R14 ;  /* 0x000000133603b224 */ /* 0x002fe200078e020e */
[----:B------:R-:W-:Y:S01]  /*3480*/  ISETP.LT.OR P1, PT, R70, 0x9, !P1 ;  /* 0x000000094600780c */ /* 0x000fe20004f21670 */
[----:B------:R-:W-:Y:S03]  /*3490*/  BSSY B1, `(.L_x_93) ;  /* 0x0000006000017945 */ /* 0x000fe60003800000 */
[----:B------:R1:W-:Y:S09]  /*34a0*/  @!P3 STG.E.U8 desc[UR38][R4.64+0x38], R3 ;  /* 0x000038030400b986 */ /* 0x0003f2000c101126 */
[----:B------:R-:W-:Y:S05]  /*34b0*/  @P1 BRA `(.L_x_94) ;  /* 0x00000000000c1947 */ /* 0x000fea0003800000 */
[----:B------:R-:W1:Y:S02]  /*34c0*/  LDG.E.U8 R64, desc[UR38][R10.64+0x39] ;  /* 0x000039260a407981 */ /* 0x000e64000c1e1100 */
[----:B-1----:R-:W-:-:S05]  /*34d0*/  PRMT R3, R64, 0x8880, RZ ;  /* 0x0000888040037816 */ /* 0x002fca00000000ff */
[----:B------:R-:W-:-:S07]  /*34e0*/  IMAD R14, R3, R56, RZ ;  /* 0x00000038030e7224 */ /* 0x000fce00078e02ff */
.L_x_94:
[----:B------:R-:W-:Y:S05]  /*34f0*/  BSYNC B1 ;  /* 0x0000000000017941 */ /* 0x000fea0003800000 */
.L_x_93:
[----:B------:R-:W-:Y:S01]  /*3500*/  IMAD R55, R55, R19, R14 ;  /* 0x0000001337377224 */ /* 0x000fe200078e020e */
[----:B------:R-:W-:Y:S06]  /*3510*/  @P1 BRA `(.L_x_95) ;  /* 0x0000000400c81947 */ /* 0x000fec0003800000 */
[----:B------:R0:W-:Y:S01]  /*3520*/  STG.E.U8 desc[UR38][R4.64+0x39], R55 ;  /* 0x0000393704007986 */ /* 0x0001e2000c101126 */
[----:B------:R-:W-:Y:S05]  /*3530*/  BRA `(.L_x_95) ;  /* 0x0000000400c07947 */ /* 0x000fea0003800000 */
.L_x_30:
[C---:B------:R-:W-:Y:S02]  /*3540*/  ISETP.GE.AND P1, PT, R71.reuse, 0x1, PT ;  /* 0x000000014700780c */ /* 0x040fe40003f26270 */
[----:B------:R-:W-:Y:S02]  /*3550*/  ISETP.GE.AND P0, PT, R71, 0x2, PT ;  /* 0x000000024700780c */ /* 0x000fe40003f06270 */
[C---:B------:R-:W-:Y:S02]  /*3560*/  ISETP.LT.OR P4, PT, R70.reuse, 0x1, !P1 ;  /* 0x000000014600780c */ /* 0x040fe40004f81670 */
[C---:B------:R-:W-:Y:S02]  /*3570*/  ISETP.LT.OR P5, PT, R70.reuse, 0x1, !P0 ;  /* 0x000000014600780c */ /* 0x040fe400047a1670 */
[C---:B------:R-:W-:Y:S02]  /*3580*/  ISETP.LT.OR P1, PT, R70.reuse, 0x9, !P1 ;  /* 0x000000094600780c */ /* 0x040fe40004f21670 */
[----:B------:R-:W-:-:S02]  /*3590*/  ISETP.LT.OR P0, PT, R70, 0x9, !P0 ;  /* 0x000000094600780c */ /* 0x000fc40004701670 */
[C---:B------:R-:W-:Y:S02]  /*35a0*/  ISETP.GE.AND P3, PT, R71.reuse, 0x9, PT ;  /* 0x000000094700780c */ /* 0x040fe40003f66270 */
[----:B------:R-:W-:-:S03]  /*35b0*/  ISETP.GE.AND P2, PT, R71, 0xa, PT ;  /* 0x0000000a4700780c */ /* 0x000fc60003f46270 */
[-C--:B------:R-:W-:Y:S02]  /*35c0*/  @!P4 IMAD R3, R24, R19.reuse, RZ ;  /* 0x000000131803c224 */ /* 0x080fe400078e02ff */
[-C--:B------:R-:W-:Y:S02]  /*35d0*/  @!P5 IMAD R25, R25, R19.reuse, RZ ;  /* 0x000000131919d224 */ /* 0x080fe400078e02ff */
[-C--:B------:R-:W-:Y:S01]  /*35e0*/  @!P1 IMAD R9, R26, R19.reuse, RZ ;  /* 0x000000131a099224 */ /* 0x080fe200078e02ff */
[----:B------:R0:W-:Y:S01]  /*35f0*/  @!P4 STG.E.U8 desc[UR38][R6.64], R3 ;  /* 0x000000030600c986 */ /* 0x0001e2000c101126 */
[C---:B------:R-:W-:Y:S01]  /*3600*/  ISETP.LT.OR P4, PT, R70.reuse, 0x1, !P3 ;  /* 0x000000014600780c */ /* 0x040fe20005f81670 */
[----:B------:R-:W-:Y:S02]  /*3610*/  @!P0 IMAD R27, R27, R19, RZ ;  /* 0x000000131b1b8224 */ /* 0x000fe400078e02ff */
[----:B------:R-:W-:Y:S01]  /*3620*/  @!P5 STG.E.U8 desc[UR38][R6.64+0x1], R25 ;  /* 0x000001190600d986 */ /* 0x000fe2000c101126 */
[----:B------:R-:W-:-:S02]  /*3630*/  ISETP.LT.OR P5, PT, R70, 0x1, !P2 ;  /* 0x000000014600780c */ /* 0x000fc400057a1670 */
[C---:B------:R-:W-:Y:S01]  /*3640*/  ISETP.LT.OR P2, PT, R70.reuse, 0x9, !P2 ;  /* 0x000000094600780c */ /* 0x040fe20005741670 */
[----:B------:R1:W-:Y:S01]  /*3650*/  @!P1 STG.E.U8 desc[UR38][R4.64], R9 ;  /* 0x0000000904009986 */ /* 0x0003e2000c101126 */
[----:B------:R-:W-:Y:S02]  /*3660*/  ISETP.LT.OR P1, PT, R70, 0x9, !P3 ;  /* 0x000000094600780c */ /* 0x000fe40005f21670 */
[C---:B------:R-:W-:Y:S01]  /*3670*/  ISETP.GE.AND P3, PT, R71.reuse, 0x11, PT ;  /* 0x000000114700780c */ /* 0x040fe20003f66270 */
[----:B------:R-:W-:Y:S01]  /*3680*/  @!P0 STG.E.U8 desc[UR38][R4.64+0x1], R27 ;  /* 0x0000011b04008986 */ /* 0x000fe2000c101126 */
[----:B------:R-:W-:Y:S01]  /*3690*/  ISETP.GE.AND P0, PT, R71, 0x12, PT ;  /* 0x000000124700780c */ /* 0x000fe20003f06270 */
[----:B------:R-:W-:-:S04]  /*36a0*/  @!P4 IMAD R11, R28, R19, RZ ;  /* 0x000000131c0bc224 */ /* 0x000fc800078e02ff */
[-C--:B------:R-:W-:Y:S01]  /*36b0*/  @!P5 IMAD R29, R29, R19.reuse, RZ ;  /* 0x000000131d1dd224 */ /* 0x080fe200078e02ff */
[----:B------:R-:W-:Y:S01]  /*36c0*/  @!P4 STG.E.U8 desc[UR38][R6.64+0x8], R11 ;  /* 0x0000080b0600c986 */ /* 0x000fe2000c101126 */
[C---:B------:R-:W-:Y:S01]  /*36d0*/  ISETP.LT.OR P4, PT, R70.reuse, 0x1, !P3 ;  /* 0x000000014600780c */ /* 0x040fe20005f81670 */
[-C--:B------:R-:W-:Y:S02]  /*36e0*/  @!P2 IMAD R31, R31, R19.reuse, RZ ;  /* 0x000000131f1fa224 */ /* 0x080fe400078e02ff */
[----:B------:R-:W-:Y:S01]  /*36f0*/  @!P5 STG.E.U8 desc[UR38][R6.64+0x9], R29 ;  /* 0x0000091d0600d986 */ /* 0x000fe2000c101126 */
[----:B------:R-:W-:Y:S01]  /*3700*/  ISETP.LT.OR P5, PT, R70, 0x1, !P0 ;  /* 0x000000014600780c */ /* 0x000fe200047a1670 */
[----:B0-----:R-:W-:Y:S01]  /*3710*/  @!P1 IMAD R3, R30, R19, RZ ;  /* 0x000000131e039224 */ /* 0x001fe200078e02ff */
[----:B------:R-:W-:Y:S01]  /*3720*/  ISETP.LT.OR P0, PT, R70, 0x9, !P0 ;  /* 0x000000094600780c */ /* 0x000fe20004701670 */
[----:B------:R-:W-:Y:S01]  /*3730*/  @!P2 STG.E.U8 desc[UR38][R4.64+0x9], R31 ;  /* 0x0000091f0400a986 */ /* 0x000fe2000c101126 */
[----:B------:R-:W-:-:S03]  /*3740*/  ISETP.GE.AND P2, PT, R71, 0x19, PT ;  /* 0x000000194700780c */ /* 0x000fc60003f46270 */
[----:B------:R0:W-:Y:S01]  /*3750*/  @!P1 STG.E.U8 desc[UR38][R4.64+0x8], R3 ;  /* 0x0000080304009986 */ /* 0x0001e2000c101126 */
[----:B------:R-:W-:Y:S01]  /*3760*/  ISETP.LT.OR P1, PT, R70, 0x9, !P3 ;  /* 0x000000094600780c */ /* 0x000fe20005f21670 */
[----:B-1----:R-:W-:Y:S01]  /*3770*/  @!P4 IMAD R9, R32, R19, RZ ;  /* 0x000000132009c224 */ /* 0x002fe200078e02ff */
[----:B------:R-:W-:-:S03]  /*3780*/  ISETP.GE.AND P3, PT, R71, 0x1a, PT ;  /* 0x0000001a4700780c */ /* 0x000fc60003f66270 */
[-C--:B------:R-:W-:Y:S01]  /*3790*/  @!P5 IMAD R33, R33, R19.reuse, RZ ;  /* 0x000000132121d224 */ /* 0x080fe200078e02ff */
[----:B------:R-:W-:Y:S01]  /*37a0*/  @!P4 STG.E.U8 desc[UR38][R6.64+0x10], R9 ;  /* 0x000010090600c986 */ /* 0x000fe2000c101126 */
[C---:B------:R-:W-:Y:S01]  /*37b0*/  ISETP.LT.OR P4, PT, R70.reuse, 0x1, !P3 ;  /* 0x000000014600780c */ /* 0x040fe20005f81670 */
[-C--:B------:R-:W-:Y:S01]  /*37c0*/  @!P0 IMAD R35, R35, R19.reuse, RZ ;  /* 0x0000001323238224 */ /* 0x080fe200078e02ff */
[C---:B------:R-:W-:Y:S01]  /*37d0*/  ISETP.LT.OR P3, PT, R70.reuse, 0x9, !P3 ;  /* 0x000000094600780c */ /* 0x040fe20005f61670 */
[----:B------:R-:W-:Y:S01]  /*37e0*/  @!P5 STG.E.U8 desc[UR38][R6.64+0x11], R33 ;  /* 0x000011210600d986 */ /* 0x000fe2000c101126 */
[----:B------:R-:W-:Y:S02]  /*37f0*/  ISETP.LT.OR P5, PT, R70, 0x1, !P2 ;  /* 0x000000014600780c */ /* 0x000fe400057a1670 */
[----:B0-----:R-:W-:Y:S01]  /*3800*/  @!P1 IMAD R3, R34, R19, RZ ;  /* 0x0000001322039224 */ /* 0x001fe200078e02ff */
[----:B------:R-:W-:Y:S01]  /*3810*/  @!P0 STG.E.U8 desc[UR38][R4.64+0x11], R35 ;  /* 0x0000112304008986 */ /* 0x000fe2000c101126 */
[----:B------:R-:W-:-:S02]  /*3820*/  ISETP.LT.OR P2, PT, R70, 0x9, !P2 ;  /* 0x000000094600780c */ /* 0x000fc40005741670 */
[C---:B------:R-:W-:Y:S01]  /*3830*/  ISETP.GE.AND P0, PT, R71.reuse, 0x21, PT ;  /* 0x000000214700780c */ /* 0x040fe20003f06270 */
[----:B------:R0:W-:Y:S01]  /*3840*/  @!P1 STG.E.U8 desc[UR38][R4.64+0x10], R3 ;  /* 0x0000100304009986 */ /* 0x0001e2000c101126 */
[----:B------:R-:W-:Y:S01]  /*3850*/  ISETP.GE.AND P1, PT, R71, 0x22, PT ;  /* 0x000000224700780c */ /* 0x000fe20003f26270 */
[-C--:B------:R-:W-:Y:S02]  /*3860*/  @!P4 IMAD R37, R37, R19.reuse, RZ ;  /* 0x000000132525c224 */ /* 0x080fe400078e02ff */
[-C--:B------:R-:W-:Y:S02]  /*3870*/  @!P3 IMAD R39, R39, R19.reuse, RZ ;  /* 0x000000132727b224 */ /* 0x080fe400078e02ff */
[-C--:B------:R-:W-:Y:S01]  /*3880*/  @!P5 IMAD R11, R36, R19.reuse, RZ ;  /* 0x00000013240bd224 */ /* 0x080fe200078e02ff */
[----:B------:R-:W-:Y:S01]  /*3890*/  @!P4 STG.E.U8 desc[UR38][R6.64+0x19], R37 ;  /* 0x000019250600c986 */ /* 0x000fe2000c101126 */
[C---:B------:R-:W-:Y:S02]  /*38a0*/  ISETP.LT.OR P4, PT, R70.reuse, 0x1, !P0 ;  /* 0x000000014600780c */ /* 0x040fe40004781670 */
[C---:B------:R-:W-:Y:S01]  /*38b0*/  ISETP.LT.OR P0, PT, R70.reuse, 0x9, !P0 ;  /* 0x000000094600780c */ /* 0x040fe20004701670 */
[----:B------:R-:W-:Y:S01]  /*38c0*/  @!P5 STG.E.U8 desc[UR38][R6.64+0x18], R11 ;  /* 0x0000180b0600d986 */ /* 0x000fe2000c101126 */
[----:B------:R-:W-:Y:S01]  /*38d0*/  ISETP.LT.OR P5, PT, R70, 0x1, !P1 ;  /* 0x000000014600780c */ /* 0x000fe20004fa1670 */
[----:B0-----:R-:W-:Y:S01]  /*38e0*/  @!P2 IMAD R3, R38, R19, RZ ;  /* 0x000000132603a224 */ /* 0x001fe200078e02ff */
[----:B------:R-:W-:Y:S01]  /*38f0*/  ISETP.LT.OR P1, PT, R70, 0x9, !P1 ;  /* 0x000000094600780c */ /* 0x000fe20004f21670 */
[----:B------:R-:W-:Y:S01]  /*3900*/  @!P3 STG.E.U8 desc[UR38][R4.64+0x19], R39 ;  /* 0x000019270400b986 */ /* 0x000fe2000c101126 */
[----:B------:R-:W-:-:S03]  /*3910*/  ISETP.GE.AND P3, PT, R71, 0x29, PT ;  /* 0x000000294700780c */ /* 0x000fc60003f66270 */
[----:B------:R0:W-:Y:S01]  /*3920*/  @!P2 STG.E.U8 desc[UR38][R4.64+0x18], R3 ;  /* 0x000018030400a986 */ /* 0x0001e2000c101126 */
[----:B------:R-:W-:Y:S01]  /*3930*/  ISETP.GE.AND P2, PT, R71, 0x2a, PT ;  /* 0x0000002a4700780c */ /* 0x000fe20003f46270 */
[----:B------:R-:W-:-:S04]  /*3940*/  @!P4 IMAD R9, R40, R19, RZ ;  /* 0x000000132809c224 */ /* 0x000fc800078e02ff */
[-C--:B------:R-:W-:Y:S01]  /*3950*/  @!P5 IMAD R41, R41, R19.reuse, RZ ;  /* 0x000000132929d224 */ /* 0x080fe200078e02ff */
[----:B------:R-:W-:Y:S01]  /*3960*/  @!P4 STG.E.U8 desc[UR38][R6.64+0x20], R9 ;  /* 0x000020090600c986 */ /* 0x000fe2000c101126 */
[C---:B------:R-:W-:Y:S01]  /*3970*/  ISETP.LT.OR P4, PT, R70.reuse, 0x1, !P3 ;  /* 0x000000014600780c */ /* 0x040fe20005f81670 */
[-C--:B------:R-:W-:Y:S01]  /*3980*/  @!P1 IMAD R43, R43, R19.reuse, RZ ;  /* 0x000000132b2b9224 */ /* 0x080fe200078e02ff */
        /* <DEDUP_REMOVED lines=25> */
[----:B------:R1:W-:Y:S01]  /*3b20*/  @!P4 STG.E.U8 desc[UR38][R6.64+0x30], R9 ;  /* 0x000030090600c986 */ /* 0x0003e2000c101126 */
[C---:B------:R-:W-:Y:S01]  /*3b30*/  ISETP.LT.OR P4, PT, R70.reuse, 0x1, !P2 ;  /* 0x000000014600780c */ /* 0x040fe20005781670 */
[-C--:B------:R-:W-:Y:S01]  /*3b40*/  @!P0 IMAD R51, R51, R19.reuse, RZ ;  /* 0x0000001333338224 */ /* 0x080fe200078e02ff */
[C---:B------:R-:W-:Y:S01]  /*3b50*/  ISETP.LT.OR P2, PT, R70.reuse, 0x9, !P2 ;  /* 0x000000094600780c */ /* 0x040fe20005741670 */
[----:B------:R2:W-:Y:S01]  /*3b60*/  @!P5 STG.E.U8 desc[UR38][R6.64+0x31], R49 ;  /* 0x000031310600d986 */ /* 0x0005e2000c101126 */
[----:B------:R-:W-:Y:S01]  /*3b70*/  ISETP.LT.OR P5, PT, R70, 0x1, !P3 ;  /* 0x000000014600780c */ /* 0x000fe20005fa1670 */
[-C--:B0-----:R-:W-:Y:S01]  /*3b80*/  @!P1 IMAD R3, R50, R19.reuse, RZ ;  /* 0x0000001332039224 */ /* 0x081fe200078e02ff */
[----:B------:R-:W-:Y:S01]  /*3b90*/  ISETP.LT.OR P3, PT, R70, 0x9, !P3 ;  /* 0x000000094600780c */ /* 0x000fe20005f61670 */
[----:B------:R2:W-:Y:S04]  /*3ba0*/  @!P0 STG.E.U8 desc[UR38][R4.64+0x31], R51 ;  /* 0x0000313304008986 */ /* 0x0005e8000c101126 */
[----:B------:R2:W-:Y:S02]  /*3bb0*/  @!P1 STG.E.U8 desc[UR38][R4.64+0x30], R3 ;  /* 0x0000300304009986 */ /* 0x0005e4000c101126 */
[----:B------:R-:W-:-:S02]  /*3bc0*/  @!P4 IMAD R11, R52, R19, RZ ;  /* 0x00000013340bc224 */ /* 0x000fc400078e02ff */
[-C--:B-1----:R-:W-:Y:S02]  /*3bd0*/  @!P2 IMAD R9, R54, R19.reuse, RZ ;  /* 0x000000133609a224 */ /* 0x082fe400078e02ff */
[-C--:B------:R-:W-:Y:S01]  /*3be0*/  @!P5 IMAD R53, R53, R19.reuse, RZ ;  /* 0x000000133535d224 */ /* 0x080fe200078e02ff */
[----:B------:R2:W-:Y:S01]  /*3bf0*/  @!P4 STG.E.U8 desc[UR38][R6.64+0x38], R11 ;  /* 0x0000380b0600c986 */ /* 0x0005e2000c101126 */
[----:B------:R-:W-:-:S03]  /*3c00*/  @!P3 IMAD R55, R55, R19, RZ ;  /* 0x000000133737b224 */ /* 0x000fc600078e02ff */
[----:B------:R2:W-:Y:S04]  /*3c10*/  @!P5 STG.E.U8 desc[UR38][R6.64+0x39], R53 ;  /* 0x000039350600d986 */ /* 0x0005e8000c101126 */
[----:B------:R2:W-:Y:S04]  /*3c20*/  @!P2 STG.E.U8 desc[UR38][R4.64+0x38], R9 ;  /* 0x000038090400a986 */ /* 0x0005e8000c101126 */
[----:B------:R2:W-:Y:S02]  /*3c30*/  @!P3 STG.E.U8 desc[UR38][R4.64+0x39], R55 ;  /* 0x000039370400b986 */ /* 0x0005e4000c101126 */
.L_x_95:
[----:B------:R-:W-:Y:S05]  /*3c40*/  BSYNC B0 ;  /* 0x0000000000007941 */ /* 0x000fea0003800000 */
.L_x_29:
[----:B------:R-:W-:Y:S01]  /*3c50*/  IADD3 R16, P0, R16, UR36, RZ ;  /* 0x0000002410107c10 */ /* 0x000fe2000ff1e0ff */
[----:B------:R-:W-:Y:S01]  /*3c60*/  ULDC.64 UR4, c[0x0][0x650] ;  /* 0x0001940000047ab9 */ /* 0x000fe20000000a00 */
[----:B-12---:R-:W-:Y:S01]  /*3c70*/  PRMT R3, RZ, 0x7610, R3 ;  /* 0x00007610ff037816 */ /* 0x006fe20000000003 */
[----:B------:R-:W-:Y:S01]  /*3c80*/  IMAD.MOV.U32 R66, RZ, RZ, -0x1 ;  /* 0xffffffffff427424 */ /* 0x000fe200078e00ff */
[----:B------:R-:W-:Y:S01]  /*3c90*/  IADD3.X R17, R17, UR42, RZ, P0, !PT ;  /* 0x0000002a11117c10 */ /* 0x000fe200087fe4ff */
[----:B------:R-:W-:Y:S01]  /*3ca0*/  IMAD.MOV.U32 R65, RZ, RZ, -0x1 ;  /* 0xffffffffff417424 */ /* 0x000fe200078e00ff */
[----:B------:R-:W-:-:S04]  /*3cb0*/  ISETP.GE.U32.AND P0, PT, R16, UR4, PT ;  /* 0x0000000410007c0c */ /* 0x000fc8000bf06070 */
[----:B------:R-:W-:-:S13]  /*3cc0*/  ISETP.GE.U32.AND.EX P0, PT, R17, UR5, PT, P0 ;  /* 0x0000000511007c0c */ /* 0x000fda000bf06100 */
[----:B------:R-:W-:Y:S05]  /*3cd0*/  @P0 BRA `(.L_x_96) ;  /* 0x00000004004c0947 */ /* 0x000fea0003800000 */
[----:B------:R-:W1:Y:S01]  /*3ce0*/  LDC.64 R10, c[0x0][0x628] ;  /* 0x00018a00ff0a7b82 */ /* 0x000e620000000a00 */
[----:B------:R-:W2:Y:S01]  /*3cf0*/  S2R R12, SR_CTAID.X ;  /* 0x00000000000c7919 */ /* 0x000ea20000002500 */
[----:B0-----:R-:W-:Y:S02]  /*3d00*/  IMAD.MOV.U32 R8, RZ, RZ, R16 ;  /* 0x000000ffff087224 */ /* 0x001fe400078e0010 */
[----:B------:R-:W-:Y:S01]  /*3d10*/  IMAD.MOV.U32 R9, RZ, RZ, R17 ;  /* 0x000000ffff097224 */ /* 0x000fe200078e0011 */
[----:B------:R-:W0:Y:S03]  /*3d20*/  S2R R20, SR_CTAID.Y ;  /* 0x0000000000147919 */ /* 0x000e260000002600 */
[----:B------:R-:W0:Y:S08]  /*3d30*/  LDC R0, c[0x0][0x630] ;  /* 0x00018c00ff007b82 */ /* 0x000e300000000800 */
[----:B------:R-:W0:Y:S01]  /*3d40*/  LDC.64 R14, c[0x0][0x620] ;  /* 0x00018800ff0e7b82 */ /* 0x000e220000000a00 */
[----:B-1----:R-:W-:-:S04]  /*3d50*/  ISETP.NE.U32.AND P0, PT, R10, RZ, PT ;  /* 0x000000ff0a00720c */ /* 0x002fc80003f05070 */
[----:B------:R-:W-:-:S13]  /*3d60*/  ISETP.NE.AND.EX P0, PT, R11, RZ, PT, P0 ;  /* 0x000000ff0b00720c */ /* 0x000fda0003f05300 */
[----:B0-2---:R-:W-:Y:S05]  /*3d70*/  @!P0 BRA `(.L_x_97) ;  /* 0x0000000000288947 */ /* 0x005fea0003800000 */
[----:B------:R-:W0:Y:S02]  /*3d80*/  LDC R3, c[0x0][0x634] ;  /* 0x00018d00ff037b82 */ /* 0x000e240000000800 */
[----:B0-----:R-:W-:-:S05]  /*3d90*/  IADD3 R3, P0, R16, R3, RZ ;  /* 0x0000000310037210 */ /* 0x001fca0007f1e0ff */
[----:B------:R-:W-:-:S04]  /*3da0*/  IMAD.X R13, RZ, RZ, R17, P0 ;  /* 0x000000ffff0d7224 */ /* 0x000fc800000e0611 */
[----:B---3--:R-:W-:-:S04]  /*3db0*/  IMAD.WIDE.U32 R4, R13, R10, RZ ;  /* 0x0000000a0d047225 */ /* 0x008fc800078e00ff */
[----:B----4-:R-:W-:-:S04]  /*3dc0*/  IMAD.WIDE.U32 R6, P0, R3, R11, R4 ;  /* 0x0000000b03067225 */ /* 0x010fc80007800004 */
[----:B------:R-:W-:-:S04]  /*3dd0*/  IMAD.WIDE.U32 R4, R3, R10, RZ ;  /* 0x0000000a03047225 */ /* 0x000fc800078e00ff */
[----:B------:R-:W-:Y:S01]  /*3de0*/  IMAD.X R9, RZ, RZ, RZ, P0 ;  /* 0x000000ffff097224 */ /* 0x000fe200000e06ff */
[----:B------:R-:W-:Y:S01]  /*3df0*/  IADD3 RZ, P0, R5, R6, RZ ;  /* 0x0000000605ff7210 */ /* 0x000fe20007f1e0ff */
[----:B------:R-:W-:-:S04]  /*3e00*/  IMAD.MOV.U32 R8, RZ, RZ, R7 ;  /* 0x000000ffff087224 */ /* 0x000fc800078e0007 */
[----:B------:R-:W-:-:S08]  /*3e10*/  IMAD.WIDE.U32.X R8, R13, R11, R8, P0 ;  /* 0x0000000b0d087225 */ /* 0x000fd000000e0408 */
.L_x_97:
[-CC-:B------:R-:W-:Y:S01]  /*3e20*/  SHF.R.U64 R65, R8, R0.reuse, R9.reuse ;  /* 0x0000000008417219 */ /* 0x180fe20000001209 */
[----:B---3--:R-:W0:Y:S01]  /*3e30*/  LDC.64 R26, c[0x0][0x640] ;  /* 0x00019000ff1a7b82 */ /* 0x008e220000000a00 */
[----:B------:R-:W-:Y:S01]  /*3e40*/  SHF.R.U32.HI R0, RZ, R0, R9 ;  /* 0x00000000ff007219 */ /* 0x000fe20000011609 */
[----:B------:R-:W-:Y:S01]  /*3e50*/  ULDC UR4, c[0x0][0x150] ;  /* 0x0000540000047ab9 */ /* 0x000fe20000000800 */
[----:B------:R-:W-:Y:S02]  /*3e60*/  IADD3 R3, P0, RZ, -R65, RZ ;  /* 0x80000041ff037210 */ /* 0x000fe40007f1e0ff */
[----:B----4-:R-:W-:-:S03]  /*3e70*/  I2FP.F32.U32 R7, R12 ;  /* 0x0000000c00077245 */ /* 0x010fc60000201000 */
[----:B------:R-:W1:Y:S01]  /*3e80*/  LDC R6, c[0x0][0x618] ;  /* 0x00018600ff067b82 */ /* 0x000e620000000800 */
[----:B------:R-:W-:Y:S02]  /*3e90*/  IMAD.X R5, RZ, RZ, ~R0, P0 ;  /* 0x000000ffff057224 */ /* 0x000fe400000e0e00 */
[----:B------:R-:W-:Y:S01]  /*3ea0*/  FMUL R7, R7, UR4 ;  /* 0x0000000407077c20 */ /* 0x000fe20008400000 */
[----:B------:R-:W-:Y:S01]  /*3eb0*/  ULDC UR4, c[0x0][0x154] ;  /* 0x0000550000047ab9 */ /* 0x000fe20000000800 */
[-C--:B------:R-:W-:Y:S02]  /*3ec0*/  IMAD R0, R5, R14.reuse, RZ ;  /* 0x0000000e05007224 */ /* 0x080fe400078e02ff */
[C---:B------:R-:W-:Y:S01]  /*3ed0*/  IMAD.WIDE.U32 R4, R3.reuse, R14, R16 ;  /* 0x0000000e03047225 */ /* 0x040fe200078e0010 */
[----:B------:R-:W2:Y:S01]  /*3ee0*/  LDC R8, c[0x0][0x608] ;  /* 0x00018200ff087b82 */ /* 0x000ea20000000800 */
[----:B------:R-:W3:Y:S02]  /*3ef0*/  F2I.U32.TRUNC.NTZ R7, R7 ;  /* 0x0000000700077305 */ /* 0x000ee4000020f000 */
[----:B------:R-:W-:Y:S01]  /*3f00*/  IMAD R3, R3, R15, R0 ;  /* 0x0000000f03037224 */ /* 0x000fe200078e0200 */
[----:B------:R-:W-:-:S03]  /*3f10*/  I2FP.F32.U32 R0, R20 ;  /* 0x0000001400007245 */ /* 0x000fc60000201000 */
[----:B------:R-:W-:Y:S01]  /*3f20*/  IMAD.IADD R3, R5, 0x1, R3 ;  /* 0x0000000105037824 */ /* 0x000fe200078e0203 */
[----:B------:R-:W4:Y:S01]  /*3f30*/  LDC R11, c[0x0][0x658] ;  /* 0x00019600ff0b7b82 */ /* 0x000f220000000800 */
[----:B0-----:R-:W-:-:S04]  /*3f40*/  ISETP.NE.U32.AND P0, PT, R26, RZ, PT ;  /* 0x000000ff1a00720c */ /* 0x001fc80003f05070 */
[----:B------:R-:W-:-:S03]  /*3f50*/  ISETP.NE.AND.EX P0, PT, R27, RZ, PT, P0 ;  /* 0x000000ff1b00720c */ /* 0x000fc60003f05300 */
[----:B------:R-:W0:Y:S01]  /*3f60*/  LDC R9, c[0x0][0x144] ;  /* 0x00005100ff097b82 */ /* 0x000e220000000800 */
[-C--:B-1----:R-:W-:Y:S01]  /*3f70*/  SHF.R.U64 R10, R4, R6.reuse, R3 ;  /* 0x00000006040a7219 */ /* 0x082fe20000001203 */
[----:B---3--:R-:W-:Y:S01]  /*3f80*/  IMAD.MOV R7, RZ, RZ, -R7 ;  /* 0x000000ffff077224 */ /* 0x008fe200078e0a07 */
[----:B------:R-:W-:Y:S01]  /*3f90*/  SHF.R.U32.HI R3, RZ, R6, R3 ;  /* 0x00000006ff037219 */ /* 0x000fe20000011603 */
[----:B------:R-:W-:-:S04]  /*3fa0*/  FMUL R6, R0, UR4 ;  /* 0x0000000400067c20 */ /* 0x000fc80008400000 */
[----:B------:R-:W1:Y:S01]  /*3fb0*/  LDC R21, c[0x0][0x148] ;  /* 0x00005200ff157b82 */ /* 0x000e620000000800 */
[----:B------:R3:W0:Y:S01]  /*3fc0*/  F2I.U32.TRUNC.NTZ R14, R6 ;  /* 0x00000006000e7305 */ /* 0x000622000020f000 */
[-CC-:B--2---:R-:W-:Y:S02]  /*3fd0*/  SHF.R.U64 R13, R10, R8.reuse, R3.reuse ;  /* 0x000000080a0d7219 */ /* 0x184fe40000001203 */
[----:B------:R-:W-:-:S04]  /*3fe0*/  SHF.R.U32.HI R0, RZ, R8, R3 ;  /* 0x00000008ff007219 */ /* 0x000fc80000011603 */
[----:B------:R-:W2:Y:S01]  /*3ff0*/  LDC R24, c[0x0][0x648] ;  /* 0x00019200ff187b82 */ /* 0x000ea20000000800 */
[-CC-:B----4-:R-:W-:Y:S02]  /*4000*/  SHF.R.U64 R15, R13, R11.reuse, R0.reuse ;  /* 0x0000000b0d0f7219 */ /* 0x190fe40000001200 */
[----:B------:R-:W-:-:S03]  /*4010*/  SHF.R.U32.HI R5, RZ, R11, R0 ;  /* 0x0000000bff057219 */ /* 0x000fc60000011600 */
[----:B------:R-:W-:Y:S02]  /*4020*/  IMAD.MOV.U32 R4, RZ, RZ, R15 ;  /* 0x000000ffff047224 */ /* 0x000fe400078e000f */
[----:B------:R-:W4:Y:S01]  /*4030*/  LDC R28, c[0x0][0x638] ;  /* 0x00018e00ff1c7b82 */ /* 0x000f220000000800 */
[----:B0-----:R-:W-:-:S07]  /*4040*/  IMAD R25, R9, R7, R12 ;  /* 0x0000000709197224 */ /* 0x001fce00078e020c */
[----:B------:R-:W0:Y:S08]  /*4050*/  LDC R29, c[0x0][0x610] ;  /* 0x00018400ff1d7b82 */ /* 0x000e300000000800 */
[----:B------:R-:W0:Y:S01]  /*4060*/  LDC R30, c[0x0][0x600] ;  /* 0x00018000ff1e7b82 */ /* 0x000e220000000800 */
[----:B-123--:R-:W-:Y:S05]  /*4070*/  @!P0 BRA `(.L_x_98) ;  /* 0x0000000000288947 */ /* 0x00efea0003800000 */
        /* <DEDUP_REMOVED lines=10> */
.L_x_98:
[----:B------:R-:W-:Y:S01]  /*4120*/  ISETP.NE.AND P0, PT, R2, 0x1, PT ;  /* 0x000000010200780c */ /* 0x000fe20003f05270 */
[----:B------:R-:W-:Y:S01]  /*4130*/  IMAD.MOV R14, RZ, RZ, -R14 ;  /* 0x000000ffff0e7224 */ /* 0x000fe200078e0a0e */
[----:B------:R-:W-:Y:S02]  /*4140*/  SHF.R.U64 R0, R4, R24, R5 ;  /* 0x0000001804007219 */ /* 0x000fe40000001205 */
[----:B------:R-:W-:Y:S02]  /*4150*/  LOP3.LUT R3, R13, R62, RZ, 0xc0, !PT ;  /* 0x0000003e0d037212 */ /* 0x000fe400078ec0ff */
[----:B------:R-:W-:Y:S01]  /*4160*/  LOP3.LUT R10, R10, R61, RZ, 0xc0, !PT ;  /* 0x0000003d0a0a7212 */ /* 0x000fe200078ec0ff */
[----:B------:R-:W-:Y:S02]  /*4170*/  IMAD.MOV R4, RZ, RZ, -R0 ;  /* 0x000000ffff047224 */ /* 0x000fe400078e0a00 */
[----:B------:R-:W-:Y:S02]  /*4180*/  IMAD R0, R58, R0, R3 ;  /* 0x000000003a007224 */ /* 0x000fe400078e0203 */
[----:B----4-:R-:W-:-:S02]  /*4190*/  IMAD R3, R4, R28, R15 ;  /* 0x0000001c04037224 */ /* 0x010fc400078e020f */
[----:B------:R-:W-:Y:S02]  /*41a0*/  @P0 IMAD R25, R21, R14, R20 ;  /* 0x0000000e15190224 */ /* 0x000fe400078e0214 */
[----:B0-----:R-:W-:Y:S02]  /*41b0*/  IMAD R5, R3, R30, R10 ;  /* 0x0000001e03057224 */ /* 0x001fe400078e020a */
[----:B------:R-:W-:Y:S02]  /*41c0*/  IMAD R0, R0, R29, R25 ;  /* 0x0000001d00007224 */ /* 0x000fe400078e0219 */
[----:B------:R-:W-:-:S03]  /*41d0*/  IMAD.MOV.U32 R4, RZ, RZ, 0x1 ;  /* 0x00000001ff047424 */ /* 0x000fc600078e00ff */
[----:B------:R-:W-:Y:S02]  /*41e0*/  SEL R66, R5, R0, !P0 ;  /* 0x0000000005427207 */ /* 0x000fe40004000000 */
[----:B------:R-:W-:Y:S02]  /*41f0*/  PRMT R3, R4, 0x7610, R3 ;  /* 0x0000761004037816 */ /* 0x000fe40000000003 */
[----:B------:R-:W-:-:S07]  /*4200*/  SEL R0, R0, R5, !P0 ;  /* 0x0000000500007207 */ /* 0x000fce0004000000 */
.L_x_96:
[----:B------:R-:W-:Y:S01]  /*4210*/  UIMAD.WIDE.U32 UR4, UR41, -0x45306eb3, URZ ;  /* 0xbacf914d290478a5 */ /* 0x000fe2000f8e003f */
[----:B------:R-:W-:Y:S01]  /*4220*/  LOP3.LUT P0, RZ, R3, 0xff, RZ, 0xc0, !PT ;  /* 0x000000ff03ff7812 */ /* 0x000fe2000780c0ff */
[----:B------:R-:W-:Y:S02]  /*4230*/  IMAD.MOV.U32 R67, RZ, RZ, R0 ;  /* 0x000000ffff437224 */ /* 0x000fe400078e0000 */
[----:B------:R-:W-:-:S04]  /*4240*/  UIADD3 UR4, UR41, -UR5, URZ ;  /* 0x8000000529047290 */ /* 0x000fc8000fffe03f */
[----:B------:R-:W-:-:S04]  /*4250*/  ULEA.HI UR4, UR4, UR5, URZ, 0x1f ;  /* 0x0000000504047291 */ /* 0x000fc8000f8ff83f */
[----:B------:R-:W-:-:S04]  /*4260*/  USHF.R.U32.HI UR4, URZ, 0x5, UR4 ;  /* 0x000000053f047899 */ /* 0x000fc80008011604 */
[----:B------:R-:W-:Y:S01]  /*4270*/  UIMAD UR41, UR4, -0x25, UR41 ;  /* 0xffffffdb042978a4 */ /* 0x000fe2000f8e0229 */
[----:B------:R-:W-:Y:S11]  /*4280*/  @P0 BRA `(.L_x_99) ;  /* 0xffffffd000d00947 */ /* 0x000ff6000383ffff */
[----:B------:R-:W-:Y:S05]  /*4290*/  EXIT ;  /* 0x000000000000794d */ /* 0x000fea0003800000 */
.L_x_4:
        /* <DEDUP_REMOVED lines=26> */
.L_x_101:
[--C-:B------:R-:W-:Y:S01]  /*4440*/  SHF.R.U64 R14, R12, R20, R13.reuse ;  /* 0x000000140c0e7219 */ /* 0x100fe2000000120d */
[----:B------:R-:W0:Y:S01]  /*4450*/  LDC R24, c[0x0][0x618] ;  /* 0x00018600ff187b82 */ /* 0x000e220000000800 */
[----:B------:R-:W-:Y:S01]  /*4460*/  I2FP.F32.U32 R8, R6 ;  /* 0x0000000600087245 */ /* 0x000fe20000201000 */
[----:B------:R-:W-:Y:S01]  /*4470*/  ULDC UR4, c[0x0][0x150] ;  /* 0x0000540000047ab9 */ /* 0x000fe20000000800 */
[----:B------:R-:W-:Y:S02]  /*4480*/  SHF.R.U32.HI R7, RZ, R20, R13 ;  /* 0x00000014ff077219 */ /* 0x000fe4000001160d */
[----:B------:R-:W-:Y:S01]  /*4490*/  IADD3 R11, P0, RZ, -R14, RZ ;  /* 0x8000000eff0b7210 */ /* 0x000fe20007f1e0ff */
[----:B------:R-:W-:Y:S01]  /*44a0*/  FMUL R13, R8, UR4 ;  /* 0x00000004080d7c20 */ /* 0x000fe20008400000 */
[----:B------:R-:W-:Y:S01]  /*44b0*/  ULDC UR4, c[0x0][0x154] ;  /* 0x0000550000047ab9 */ /* 0x000fe20000000800 */
[----:B------:R-:W1:Y:S02]  /*44c0*/  LDC.64 R26, c[0x0][0x640] ;  /* 0x00019000ff1a7b82 */ /* 0x000e640000000a00 */
[----:B------:R-:W-:-:S02]  /*44d0*/  IMAD.X R7, RZ, RZ, ~R7, P0 ;  /* 0x000000ffff077224 */ /* 0x000fc400000e0e07 */
[----:B------:R-:W2:Y:S01]  /*44e0*/  F2I.U32.TRUNC.NTZ R13, R13 ;  /* 0x0000000d000d7305 */ /* 0x000ea2000020f000 */
[----:B------:R-:W-:-:S03]  /*44f0*/  IMAD.WIDE.U32 R8, R11, R22, R16 ;  /* 0x000000160b087225 */ /* 0x000fc600078e0010 */
[----:B------:R-:W3:Y:S01]  /*4500*/  LDC R15, c[0x0][0x144] ;  /* 0x00005100ff0f7b82 */ /* 0x000ee20000000800 */
[----:B------:R-:W-:-:S04]  /*4510*/  IMAD R10, R7, R22, RZ ;  /* 0x00000016070a7224 */ /* 0x000fc800078e02ff */
[----:B------:R-:W-:Y:S02]  /*4520*/  IMAD R7, R11, R23, R10 ;  /* 0x000000170b077224 */ /* 0x000fe400078e020a */
[----:B------:R-:W-:Y:S01]  /*4530*/  IMAD.MOV.U32 R10, RZ, RZ, -0x1 ;  /* 0xffffffffff0a7424 */ /* 0x000fe200078e00ff */
[----:B------:R-:W4:Y:S01]  /*4540*/  LDC R20, c[0x0][0x608] ;  /* 0x00018200ff147b82 */ /* 0x000f220000000800 */
[----:B------:R-:W-:Y:S01]  /*4550*/  IMAD.IADD R7, R9, 0x1, R7 ;  /* 0x0000000109077824 */ /* 0x000fe200078e0207 */
[----:B------:R-:W-:-:S04]  /*4560*/  I2FP.F32.U32 R9, R5 ;  /* 0x0000000500097245 */ /* 0x000fc80000201000 */
[-C--:B0-----:R-:W-:Y:S01]  /*4570*/  SHF.R.U64 R12, R8, R24.reuse, R7 ;  /* 0x00000018080c7219 */ /* 0x081fe20000001207 */
[----:B--2---:R-:W-:Y:S01]  /*4580*/  IMAD.MOV R8, RZ, RZ, -R13 ;  /* 0x000000ffff087224 */ /* 0x004fe200078e0a0d */
[----:B------:R-:W0:Y:S01]  /*4590*/  LDC R11, c[0x0][0x658] ;  /* 0x00019600ff0b7b82 */ /* 0x000e220000000800 */
[----:B-1----:R-:W-:Y:S01]  /*45a0*/  ISETP.NE.U32.AND P0, PT, R26, RZ, PT ;  /* 0x000000ff1a00720c */ /* 0x002fe20003f05070 */
[----:B------:R-:W-:Y:S01]  /*45b0*/  FMUL R9, R9, UR4 ;  /* 0x0000000409097c20 */ /* 0x000fe20008400000 */
[----:B------:R-:W-:Y:S02]  /*45c0*/  SHF.R.U32.HI R7, RZ, R24, R7 ;  /* 0x00000018ff077219 */ /* 0x000fe40000011607 */
[----:B------:R-:W-:-:S03]  /*45d0*/  ISETP.NE.AND.EX P0, PT, R27, RZ, PT, P0 ;  /* 0x000000ff1b00720c */ /* 0x000fc60003f05300 */
[----:B------:R-:W1:Y:S01]  /*45e0*/  LDC R22, c[0x0][0x148] ;  /* 0x00005200ff167b82 */ /* 0x000e620000000800 */
[----:B---3--:R-:W-:Y:S02]  /*45f0*/  IMAD R23, R15, R8, R6 ;  /* 0x000000080f177224 */ /* 0x008fe400078e0206 */
[----:B------:R-:W-:-:S05]  /*4600*/  IMAD.MOV.U32 R8, RZ, RZ, 0x1 ;  /* 0x00000001ff087424 */ /* 0x000fca00078e00ff */
[----:B------:R-:W2:Y:S01]  /*4610*/  LDC R21, c[0x0][0x600] ;  /* 0x00018000ff157b82 */ /* 0x000ea20000000800 */
[-CC-:B----4-:R-:W-:Y:S02]  /*4620*/  SHF.R.U64 R15, R12, R20.reuse, R7.reuse ;  /* 0x000000140c0f7219 */ /* 0x190fe40000001207 */
[----:B------:R-:W-:Y:S02]  /*4630*/  SHF.R.U32.HI R6, RZ, R20, R7 ;  /* 0x00000014ff067219 */ /* 0x000fe40000011607 */
[----:B------:R3:W4:Y:S03]  /*4640*/  F2I.U32.TRUNC.NTZ R20, R9 ;  /* 0x0000000900147305 */ /* 0x000726000020f000 */
[----:B------:R-:W1:Y:S01]  /*4650*/  LDC R25, c[0x0][0x648] ;  /* 0x00019200ff197b82 */ /* 0x000e620000000800 */
[-C--:B0-----:R-:W-:Y:S02]  /*4660*/  SHF.R.U64 R19, R15, R11.reuse, R6 ;  /* 0x0000000b0f137219 */ /* 0x081fe40000001206 */
[----:B------:R-:W-:-:S02]  /*4670*/  SHF.L.U32 R10, R10, R11, RZ ;  /* 0x0000000b0a0a7219 */ /* 0x000fc400000006ff */
[-C--:B------:R-:W-:Y:S01]  /*4680*/  SHF.R.U32.HI R7, RZ, R11.reuse, R6 ;  /* 0x0000000bff077219 */ /* 0x080fe20000011606 */
[----:B------:R-:W-:Y:S01]  /*4690*/  IMAD.MOV.U32 R6, RZ, RZ, R19 ;  /* 0x000000ffff067224 */ /* 0x000fe200078e0013 */
[----:B------:R-:W-:Y:S01]  /*46a0*/  SHF.L.U32 R24, R8, R11, RZ ;  /* 0x0000000b08187219 */ /* 0x000fe200000006ff */
[----:B------:R-:W0:Y:S01]  /*46b0*/  LDC R28, c[0x0][0x638] ;  /* 0x00018e00ff1c7b82 */ /* 0x000e220000000800 */
[----:B------:R-:W-:-:S07]  /*46c0*/  LOP3.LUT R30, RZ, R10, RZ, 0x33, !PT ;  /* 0x0000000aff1e7212 */ /* 0x000fce00078e33ff */
[----:B------:R-:W0:Y:S01]  /*46d0*/  LDC R29, c[0x0][0x610] ;  /* 0x00018400ff1d7b82 */ /* 0x000e220000000800 */
[----:B---34-:R-:W-:Y:S05]  /*46e0*/  @!P0 BRA `(.L_x_102) ;  /* 0x0000000000288947 */ /* 0x018fea0003800000 */
[----:B------:R-:W3:Y:S02]  /*46f0*/  LDC R6, c[0x0][0x64c] ;  /* 0x00019300ff067b82 */ /* 0x000ee40000000800 */
[----:B---3--:R-:W-:-:S05]  /*4700*/  IADD3 R11, P0, R19, R6, RZ ;  /* 0x00000006130b7210 */ /* 0x008fca0007f1e0ff */
        /* <DEDUP_REMOVED lines=8> */
.L_x_102:
[----:B------:R-:W-:Y:S01]  /*4790*/  ISETP.NE.AND P0, PT, R2, 0x1, PT ;  /* 0x000000010200780c */ /* 0x000fe20003f05270 */
[----:B--2---:R-:W-:Y:S01]  /*47a0*/  VIADD R9, R21, 0xffffffff ;  /* 0xffffffff15097836 */ /* 0x004fe20000000000 */
[----:B-1----:R-:W-:Y:S01]  /*47b0*/  SHF.R.U64 R7, R6, R25, R7 ;  /* 0x0000001906077219 */ /* 0x002fe20000001207 */
[----:B------:R-:W-:Y:S01]  /*47c0*/  IMAD.MOV R20, RZ, RZ, -R20 ;  /* 0x000000ffff147224 */ /* 0x000fe200078e0a14 */
[----:B------:R-:W-:Y:S02]  /*47d0*/  LOP3.LUT R6, R15, R30, RZ, 0xc0, !PT ;  /* 0x0000001e0f067212 */ /* 0x000fe400078ec0ff */
[----:B------:R-:W-:Y:S01]  /*47e0*/  LOP3.LUT R12, R12, R9, RZ, 0xc0, !PT ;  /* 0x000000090c0c7212 */ /* 0x000fe200078ec0ff */
[----:B------:R-:W-:Y:S02]  /*47f0*/  IMAD.MOV R8, RZ, RZ, -R7 ;  /* 0x000000ffff087224 */ /* 0x000fe400078e0a07 */
[----:B------:R-:W-:Y:S02]  /*4800*/  IMAD R6, R24, R7, R6 ;  /* 0x0000000718067224 */ /* 0x000fe400078e0206 */
[----:B------:R-:W-:-:S02]  /*4810*/  IMAD.MOV.U32 R9, RZ, RZ, 0x1 ;  /* 0x00000001ff097424 */ /* 0x000fc400078e00ff */
[----:B------:R-:W-:Y:S02]  /*4820*/  @P0 IMAD R23, R22, R20, R5 ;  /* 0x0000001416170224 */ /* 0x000fe400078e0205 */
[----:B0-----:R-:W-:Y:S02]  /*4830*/  IMAD R5, R8, R28, R19 ;  /* 0x0000001c08057224 */ /* 0x001fe400078e0213 */
[----:B------:R-:W-:Y:S02]  /*4840*/  IMAD R19, R6, R29, R23 ;  /* 0x0000001d06137224 */ /* 0x000fe400078e0217 */
[----:B------:R-:W-:Y:S02]  /*4850*/  IMAD R6, R5, R21, R12 ;  /* 0x0000001505067224 */ /* 0x000fe400078e020c */
[----:B------:R-:W-:-:S03]  /*4860*/  IMAD.MOV.U32 R8, RZ, RZ, R14 ;  /* 0x000000ffff087224 */ /* 0x000fc600078e000e */
[----:B------:R-:W-:Y:S02]  /*4870*/  SEL R20, R6, R19, !P0 ;  /* 0x0000001306147207 */ /* 0x000fe40004000000 */
[----:B------:R-:W-:-:S07]  /*4880*/  SEL R19, R19, R6, !P0 ;  /* 0x0000000613137207 */ /* 0x000fce0004000000 */
.L_x_100:
[----:B------:R-:W-:-:S08]  /*4890*/  NOP ;  /* 0x0000000000007918 */ /* 0x000fd00000000000 */
[----:B------:R-:W0:-:S00]  /*48a0*/  USETMAXREG.DEALLOC.CTAPOOL 0x28 ;  /* 0x00000028000079c8 */ /* 0x000e0000080e0500 */
[----:B0-----:R-:W-:-:S13]  /*48b0*/  ISETP.NE.AND P0, PT, R0, RZ, PT ;  /* 0x000000ff0000720c */ /* 0x001fda0003f05270 */
[----:B------:R-:W-:Y:S05]  /*48c0*/  @P0 EXIT ;  /* 0x000000000000094d */ /* 0x000fea0003800000 */
[----:B------:R-:W-:Y:S01]  /*48d0*/  LOP3.LUT P0, RZ, R9, 0xff, RZ, 0xc0, !PT ;  /* 0x000000ff09ff7812 */ /* 0x000fe2000780c0ff */
[----:B------:R-:W-:Y:S02]  /*48e0*/  IMAD.MOV.U32 R0, RZ, RZ, 0x1 ;  /* 0x00000001ff007424 */ /* 0x000fe400078e00ff */
[----:B------:R-:W-:-:S10]  /*48f0*/  IMAD.MOV.U32 R12, RZ, RZ, RZ ;  /* 0x000000ffff0c7224 */ /* 0x000fd400078e00ff */
[----:B------:R-:W-:Y:S05]  /*4900*/  @!P0 BRA `(.L_x_103) ;  /* 0x0000000c001c8947 */ /* 0x000fea0003800000 */
[----:B------:R-:W0:Y:S01]  /*4910*/  LDC R0, c[0x0][0x28c] ;  /* 0x0000a300ff007b82 */ /* 0x000e220000000800 */
[----:B------:R-:W-:Y:S01]  /*4920*/  LOP3.LUT P0, RZ, R3, 0x1f, RZ, 0xc0, !PT ;  /* 0x0000001f03ff7812 */ /* 0x000fe2000780c0ff */
[----:B------:R-:W-:Y:S01]  /*4930*/  ULDC UR5, c[0x0][0x658] ;  /* 0x0001960000057ab9 */ /* 0x000fe20000000800 */
[----:B------:R-:W-:Y:S01]  /*4940*/  UMOV UR6, 0xffffffff ;  /* 0xffffffff00067882 */ /* 0x000fe20000000000 */
[----:B------:R-:W-:Y:S01]  /*4950*/  BSSY B0, `(.L_x_103) ;  /* 0x00000c2000007945 */ /* 0x000fe20003800000 */
[----:B------:R-:W-:Y:S01]  /*4960*/  USHF.L.U32 UR6, UR6, UR5, URZ ;  /* 0x0000000506067299 */ /* 0x000fe2000800063f */
[C---:B------:R-:W-:Y:S01]  /*4970*/  ISETP.NE.AND P2, PT, R4.reuse, RZ, PT ;  /* 0x000000ff0400720c */ /* 0x040fe20003f45270 */
[----:B------:R-:W-:Y:S01]  /*4980*/  IMAD.MOV.U32 R13, RZ, RZ, 0x1 ;  /* 0x00000001ff0d7424 */ /* 0x000fe200078e00ff */
[----:B------:R-:W-:Y:S01]  /*4990*/  ISETP.NE.OR P0, PT, R4, RZ, !P0 ;  /* 0x000000ff0400720c */ /* 0x000fe20004705670 */
[----:B------:R-:W-:Y:S01]  /*49a0*/  IMAD.MOV.U32 R12, RZ, RZ, RZ ;  /* 0x000000ffff0c7224 */ /* 0x000fe200078e00ff */
[----:B------:R-:W-:Y:S01]  /*49b0*/  LOP3.LUT R11, R18, 0x2, RZ, 0xfc, !PT ;  /* 0x00000002120b7812 */ /* 0x000fe200078efcff */
[----:B------:R-:W-:Y:S01]  /*49c0*/  ULDC UR4, c[0x0][0x600] ;  /* 0x0001800000047ab9 */ /* 0x000fe20000000800 */
[----:B------:R-:W-:Y:S01]  /*49d0*/  UMOV UR7, 0x1 ;  /* 0x0000000100077882 */ /* 0x000fe20000000000 */
[----:B------:R-:W-:-:S02]  /*49e0*/  UIADD3 UR15, UR4, -0x1, URZ ;  /* 0xffffffff040f7890 */ /* 0x000fc4000fffe03f */
[----:B------:R-:W-:Y:S02]  /*49f0*/  USHF.L.U32 UR17, UR7, UR5, URZ ;  /* 0x0000000507117299 */ /* 0x000fe4000800063f */
[----:B------:R-:W-:Y:S01]  /*4a00*/  ULOP3.LUT UR16, URZ, UR6, URZ, 0x33, !UPT ;  /* 0x000000063f107292 */ /* 0x000fe2000f8e333f */
[----:B------:R-:W-:Y:S01]  /*4a10*/  ULDC.64 UR20, c[0x0][0x198] ;  /* 0x0000660000147ab9 */ /* 0x000fe20000000a00 */
[----:B0-----:R-:W-:-:S05]  /*4a20*/  VIADD R0, R0, 0x1f ;  /* 0x0000001f00007836 */ /* 0x001fca0000000000 */
[----:B------:R-:W-:-:S04]  /*4a30*/  SHF.R.S32.HI R3, RZ, 0x1f, R0 ;  /* 0x0000001fff037819 */ /* 0x000fc80000011400 */
[----:B------:R-:W-:Y:S01]  /*4a40*/  LEA.HI R3, R3, R0, RZ, 0x5 ;  /* 0x0000000003037211 */ /* 0x000fe200078f28ff */
[----:B------:R-:W-:-:S03]  /*4a50*/  IMAD.MOV.U32 R0, RZ, RZ, 0x1 ;  /* 0x00000001ff007424 */ /* 0x000fc600078e00ff */
[----:B------:R-:W-:-:S05]  /*4a60*/  SHF.R.S32.HI R3, RZ, 0x5, R3 ;  /* 0x00000005ff037819 */ /* 0x000fca0000011403 */
[----:B------:R-:W-:-:S07]  /*4a70*/  VIADD R10, R3, 0x1 ;  /* 0x00000001030a7836 */ /* 0x000fce0000000000 */
.L_x_115:
[----:B------:R-:W-:-:S03]  /*4a80*/  UMOV UR4, 0xffffffff ;  /* 0xffffffff00047882 */ /* 0x000fc60000000000 */
[----:B------:R-:W-:Y:S05]  /*4a90*/  BRA.DIV UR4, `(.L_x_104) ;  /* 0x0000002204447947 */ /* 0x000fea000b800000 */
[----:B------:R-:W-:-:S13]  /*4aa0*/  ELECT P6, URZ, PT ;  /* 0x00000000003f782f */ /* 0x000fda00038c0000 */
.L_x_159:
[----:B------:R-:W0:Y:S01]  /*4ab0*/  LDC R4, c[0x0][0x28c] ;  /* 0x0000a300ff047b82 */ /* 0x000e220000000800 */
[----:B------:R-:W-:Y:S01]  /*4ac0*/  BSSY B1, `(.L_x_105) ;  /* 0x0000037000017945 */ /* 0x000fe20003800000 */
[----:B0-----:R-:W-:-:S13]  /*4ad0*/  ISETP.LT.OR P6, PT, R4, 0x1, !P6 ;  /* 0x000000010400780c */ /* 0x001fda00077c1670 */
[----:B------:R-:W-:Y:S05]  /*4ae0*/  @P6 BRA `(.L_x_106) ;  /* 0x0000000000d06947 */ /* 0x000fea0003800000 */
[----:B------:R-:W-:Y:S02]  /*4af0*/  IMAD.SHL.U32 R20, R20, 0x40, RZ ;  /* 0x0000004014147824 */ /* 0x000fe400078e00ff */
[----:B------:R-:W-:Y:S02]  /*4b00*/  IMAD.SHL.U32 R19, R19, 0x80, RZ ;  /* 0x0000008013137824 */ /* 0x000fe400078e00ff */
[----:B------:R-:W-:Y:S02]  /*4b10*/  IMAD.MOV.U32 R21, RZ, RZ, RZ ;  /* 0x000000ffff157224 */ /* 0x000fe400078e00ff */
[----:B------:R-:W-:Y:S02]  /*4b20*/  IMAD.MOV.U32 R4, RZ, RZ, R10 ;  /* 0x000000ffff047224 */ /* 0x000fe400078e000a */
[----:B------:R-:W-:Y:S02]  /*4b30*/  IMAD.MOV.U32 R5, RZ, RZ, R0 ;  /* 0x000000ffff057224 */ /* 0x000fe400078e0000 */
[----:B------:R-:W-:-:S07]  /*4b40*/  IMAD.MOV.U32 R6, RZ, RZ, R12 ;  /* 0x000000ffff067224 */ /* 0x000fce00078e000c */
.L_x_110:
[----:B------:R-:W0:Y:S01]  /*4b50*/  S2R R14, SR_CgaCtaId ;  /* 0x00000000000e7919 */ /* 0x000e220000008800 */
[----:B------:R-:W-:Y:S01]  /*4b60*/  MOV R7, 0x400 ;  /* 0x0000040000077802 */ /* 0x000fe20000000f00 */
[----:B------:R-:W1:Y:S03]  /*4b70*/  @!P2 LDC R9, c[0x0][0x500] ;  /* 0x00014000ff09ab82 */ /* 0x000e660000000800 */
[----:B0-----:R-:W-:Y:S02]  /*4b80*/  LEA R15, R14, R7, 0x18 ;  /* 0x000000070e0f7211 */ /* 0x001fe400078ec0ff */
[----:B------:R-:W-:-:S03]  /*4b90*/  SHF.L.U32 R7, R5, 0x1f, RZ ;  /* 0x0000001f05077819 */ /* 0x000fc600000006ff */
[----:B------:R-:W-:-:S04]  /*4ba0*/  IMAD R14, R6, 0x8, R15 ;  /* 0x00000008060e7824 */ /* 0x000fc800078e020f */
[----:B------:R-:W0:Y:S02]  /*4bb0*/  SYNCS.PHASECHK.TRANS64.TRYWAIT P1, [R14+URZ+0x128], R7 ;  /* 0x000128070e0075a7 */ /* 0x000e24000802017f */
[----:B01----:R-:W-:Y:S05]  /*4bc0*/  @!P1 BRA `(.L_x_107) ;  /* 0x0000002000189947 */ /* 0x003fea0003800000 */
.L_x_160:
[----:B0-----:R-:W-:Y:S01]  /*4bd0*/  PRMT R7, R11, 0x9910, RZ ;  /* 0x000099100b077816 */ /* 0x001fe200000000ff */
[----:B------:R0:W-:Y:S03]  /*4be0*/  @!P2 SYNCS.ARRIVE.TRANS64 RZ, [R14+URZ], R9 ;  /* 0x000000090effa9a7 */ /* 0x0001e6000800003f */
[----:B------:R-:W-:-:S13]  /*4bf0*/  ISETP.NE.AND P1, PT, R7, 0x2, PT ;  /* 0x000000020700780c */ /* 0x000fda0003f25270 */
[----:B0-----:R-:W-:Y:S05]  /*4c00*/  @P1 BRA `(.L_x_108) ;  /* 0x0000000000041947 */ /* 0x001fea0003800000 */
[----:B------:R-:W-:Y:S01]  /*4c10*/  BPT.TRAP 0x1 ;  /* 0x000000040000795c */ /* 0x000fe20000300000 */
.L_x_108:
[----:B------:R-:W-:Y:S05]  /*4c20*/  @P0 BRA `(.L_x_109) ;  /* 0x0000000000040947 */ /* 0x000fea0003800000 */
[----:B------:R-:W-:Y:S01]  /*4c30*/  BPT.TRAP 0x1 ;  /* 0x000000040000795c */ /* 0x000fe20000300000 */
.L_x_109:
[--C-:B------:R-:W-:Y:S01]  /*4c40*/  IMAD R7, R6, 0x1000, R15.reuse ;  /* 0x0000100006077824 */ /* 0x100fe200078e020f */
[----:B------:R-:W-:Y:S01]  /*4c50*/  R2UR UR9, R14 ;  /* 0x000000000e0972ca */ /* 0x000fe200000e0000 */
[----:B------:R-:W-:Y:S01]  /*4c60*/  IMAD R15, R6, 0x800, R15 ;  /* 0x00000800060f7824 */ /* 0x000fe200078e020f */
[----:B------:R-:W-:Y:S01]  /*4c70*/  UIADD3 UR4, UP0, UR20, 0xf0, URZ ;  /* 0x000000f014047890 */ /* 0x000fe2000ff1e03f */
[----:B------:R-:W-:Y:S01]  /*4c80*/  VIADD R4, R4, 0xffffffff ;  /* 0xffffffff04047836 */ /* 0x000fe20000000000 */
[----:B------:R-:W-:Y:S01]  /*4c90*/  R2UR UR5, R7 ;  /* 0x00000000070572ca */ /* 0x000fe200000e0000 */
[----:B------:R-:W-:Y:S01]  /*4ca0*/  UIADD3 UR22, UP1, UR20, 0x1f0, URZ ;  /* 0x000001f014167890 */ /* 0x000fe2000ff3e03f */
[----:B------:R-:W-:Y:S01]  /*4cb0*/  R2UR UR8, R15 ;  /* 0x000000000f0872ca */ /* 0x000fe200000e0000 */
[----:B------:R-:W-:Y:S01]  /*4cc0*/  VIADD R6, R6, 0x1 ;  /* 0x0000000106067836 */ /* 0x000fe20000000000 */
[----:B------:R-:W-:Y:S01]  /*4cd0*/  R2UR UR11, R19 ;  /* 0x00000000130b72ca */ /* 0x000fe200000e0000 */
[----:B------:R-:W-:Y:S01]  /*4ce0*/  UIADD3.X UR23, URZ, UR21, URZ, UP1, !UPT ;  /* 0x000000153f177290 */ /* 0x000fe20008ffe43f */
[C---:B------:R-:W-:Y:S01]  /*4cf0*/  R2UR UR10, R21.reuse ;  /* 0x00000000150a72ca */ /* 0x040fe200000e0000 */
[----:B------:R-:W-:Y:S01]  /*4d00*/  UMOV UR6, 0x0 ;  /* 0x0000000000067882 */ /* 0x000fe20000000000 */
[----:B------:R-:W-:Y:S01]  /*4d10*/  R2UR UR12, R8 ;  /* 0x00000000080c72ca */ /* 0x000fe200000e0000 */
[----:B------:R-:W-:Y:S01]  /*4d20*/  UMOV UR7, 0x10000000 ;  /* 0x1000000000077882 */ /* 0x000fe20000000000 */
[----:B------:R-:W-:Y:S01]  /*4d30*/  R2UR UR18, R20 ;  /* 0x00000000141272ca */ /* 0x000fe200000e0000 */
[----:B------:R-:W-:Y:S01]  /*4d40*/  VIADD R21, R21, 0x20 ;  /* 0x0000002015157836 */ /* 0x000fe20000000000 */
[----:B------:R-:W-:Y:S01]  /*4d50*/  ISETP.GT.AND P3, PT, R4, 0x1, PT ;  /* 0x000000010400780c */ /* 0x000fe20003f64270 */
[----:B------:R-:W-:Y:S01]  /*4d60*/  UIADD3 UR13, UR5, 0x300, URZ ;  /* 0x00000300050d7890 */ /* 0x000fe2000fffe03f */
[----:B------:R-:W-:Y:S01]  /*4d70*/  ISETP.NE.AND P1, PT, R6, 0x25, PT ;  /* 0x000000250600780c */ /* 0x000fe20003f25270 */
[----:B------:R-:W-:-:S02]  /*4d80*/  UIADD3.X UR5, URZ, UR21, URZ, UP0, !UPT ;  /* 0x000000153f057290 */ /* 0x000fc400087fe43f */
[----:B------:R-:W-:Y:S01]  /*4d90*/  UIADD3 UR14, UR8, 0x25300, URZ ;  /* 0x00025300080e7890 */ /* 0x000fe2000fffe03f */
[----:B------:R-:W-:Y:S02]  /*4da0*/  SEL R14, RZ, 0x1, P1 ;  /* 0x00000001ff0e7807 */ /* 0x000fe40000800000 */
[----:B------:R-:W-:Y:S01]  /*4db0*/  UMOV UR8, UR13 ;  /* 0x0000000d00087c82 */ /* 0x000fe20008000000 */
[----:B------:R-:W-:Y:S02]  /*4dc0*/  SEL R6, R6, RZ, P1 ;  /* 0x000000ff06067207 */ /* 0x000fe40000800000 */
[----:B------:R-:W-:Y:S01]  /*4dd0*/  LOP3.LUT R5, R5, R14, RZ, 0x3c, !PT ;  /* 0x0000000e05057212 */ /* 0x000fe200078e3cff */
[----:B------:R0:W-:Y:S02]  /*4de0*/  UTMALDG.3D [UR8], [UR4], desc[UR6] ;  /* 0x00000608040075b4 */ /* 0x0001e40008011000 */
[----:B0-----:R-:W-:Y:S01]  /*4df0*/  UMOV UR8, UR14 ;  /* 0x0000000e00087c82 */ /* 0x001fe20008000000 */
[----:B------:R-:W-:-:S02]  /*4e00*/  UMOV UR11, UR18 ;  /* 0x00000012000b7c82 */ /* 0x000fc40008000000 */
[----:B------:R0:W-:Y:S02]  /*4e10*/  UTMALDG.3D [UR8], [UR22], desc[UR6] ;  /* 0x00000608160075b4 */ /* 0x0001e40008011000 */
[----:B0-----:R-:W-:Y:S05]  /*4e20*/  @P3 BRA `(.L_x_110) ;  /* 0xfffffffc00483947 */ /* 0x001fea000383ffff */
.L_x_106:
[----:B------:R-:W-:Y:S05]  /*4e30*/  BSYNC B1 ;  /* 0x0000000000017941 */ /* 0x000fea0003800000 */
.L_x_105:
[----:B------:R-:W-:Y:S01]  /*4e40*/  LOP3.LUT P4, RZ, R13, 0xff, RZ, 0xc0, !PT ;  /* 0x000000ff0dff7812 */ /* 0x000fe2000788c0ff */
[C---:B------:R-:W-:Y:S01]  /*4e50*/  IMAD.IADD R12, R3.reuse, 0x1, R12 ;  /* 0x00000001030c7824 */ /* 0x040fe200078e020c */
[----:B------:R-:W-:Y:S01]  /*4e60*/  ULDC.64 UR4, c[0x0][0x650] ;  /* 0x0001940000047ab9 */ /* 0x000fe20000000a00 */
[C---:B------:R-:W-:Y:S01]  /*4e70*/  ISETP.GE.U32.AND P3, PT, R3.reuse, 0x25, PT ;  /* 0x000000250300780c */ /* 0x040fe20003f66070 */
[----:B------:R-:W-:Y:S01]  /*4e80*/  BSSY B1, `(.L_x_111) ;  /* 0x000006c000017945 */ /* 0x000fe20003800000 */
[C---:B------:R-:W-:Y:S01]  /*4e90*/  IMAD.WIDE.U32 R4, R12.reuse, -0x45306eb3, RZ ;  /* 0xbacf914d0c047825 */ /* 0x040fe200078e00ff */
[C---:B------:R-:W-:Y:S02]  /*4ea0*/  ISETP.GT.U32.AND P1, PT, R12.reuse, 0x24, PT ;  /* 0x000000240c00780c */ /* 0x040fe40003f24070 */
[----:B------:R-:W-:Y:S01]  /*4eb0*/  PRMT R13, RZ, 0x7610, R13 ;  /* 0x00007610ff0d7816 */ /* 0x000fe2000000000d */
[----:B------:R-:W-:Y:S01]  /*4ec0*/  IMAD.IADD R4, R12, 0x1, -R5 ;  /* 0x000000010c047824 */ /* 0x000fe200078e0a05 */
[----:B------:R-:W-:Y:S01]  /*4ed0*/  ISETP.LT.U32.AND P1, PT, R3, 0x25, P1 ;  /* 0x000000250300780c */ /* 0x000fe20000f21070 */
[----:B------:R-:W-:-:S02]  /*4ee0*/  IMAD.MOV.U32 R19, RZ, RZ, -0x1 ;  /* 0xffffffffff137424 */ /* 0x000fc400078e00ff */
[----:B------:R-:W0:Y:S01]  /*4ef0*/  @P4 S2R R7, SR_CgaCtaId ;  /* 0x0000000000074919 */ /* 0x000e220000008800 */
[----:B------:R-:W-:Y:S01]  /*4f00*/  @P4 MOV R6, 0x400 ;  /* 0x0000040000064802 */ /* 0x000fe20000000f00 */
[----:B------:R-:W-:Y:S01]  /*4f10*/  IMAD.MOV.U32 R20, RZ, RZ, -0x1 ;  /* 0xffffffffff147424 */ /* 0x000fe200078e00ff */
[----:B------:R-:W-:Y:S01]  /*4f20*/  LEA.HI R4, R4, R5, RZ, 0x1f ;  /* 0x0000000504047211 */ /* 0x000fe200078ff8ff */
[----:B------:R-:W-:-:S03]  /*4f30*/  IMAD.MOV.U32 R8, RZ, RZ, -0x1 ;  /* 0xffffffffff087424 */ /* 0x000fc600078e00ff */
[--C-:B------:R-:W-:Y:S02]  /*4f40*/  SHF.R.U32.HI R5, RZ, 0x5, R4.reuse ;  /* 0x00000005ff057819 */ /* 0x100fe40000011604 */
[----:B------:R-:W-:-:S03]  /*4f50*/  PRMT R4, RZ, 0x7610, R4 ;  /* 0x00007610ff047816 */ /* 0x000fc60000000004 */
[----:B------:R-:W-:Y:S01]  /*4f60*/  IMAD R12, R5, -0x25, R12 ;  /* 0xffffffdb050c7824 */ /* 0x000fe200078e020c */
[----:B0-----:R-:W-:Y:S02]  /*4f70*/  @P4 LEA R6, R7, R6, 0x18 ;  /* 0x0000000607064211 */ /* 0x001fe400078ec0ff */
[----:B------:R-:W-:Y:S02]  /*4f80*/  SEL R7, RZ, 0x1, !P1 ;  /* 0x00000001ff077807 */ /* 0x000fe40004800000 */
[----:B------:R-:W-:Y:S01]  /*4f90*/  IADD3 R16, P1, R16, UR36, RZ ;  /* 0x0000002410107c10 */ /* 0x000fe2000ff3e0ff */
[----:B------:R0:W-:Y:S01]  /*4fa0*/  @P4 SYNCS.ARRIVE.TRANS64.A1T0 RZ, [R6+URZ+0x268], RZ ;  /* 0x000268ff06ff49a7 */ /* 0x0001e2000810003f */
[----:B------:R-:W-:Y:S02]  /*4fb0*/  LOP3.LUT R0, R0, R7, RZ, 0x3c, !PT ;  /* 0x0000000700007212 */ /* 0x000fe400078e3cff */
[----:B------:R-:W-:Y:S02]  /*4fc0*/  IADD3.X R17, R17, UR42, RZ, P1, !PT ;  /* 0x0000002a11117c10 */ /* 0x000fe40008ffe4ff */
[----:B------:R-:W-:-:S02]  /*4fd0*/  ISETP.GE.U32.AND P1, PT, R16, UR4, PT ;  /* 0x0000000410007c0c */ /* 0x000fc4000bf26070 */
[----:B------:R-:W-:Y:S02]  /*4fe0*/  @P3 LOP3.LUT R0, R0, 0x1, R5, 0x78, !PT ;  /* 0x0000000100003812 */ /* 0x000fe400078e7805 */
[----:B------:R-:W-:-:S13]  /*4ff0*/  ISETP.GE.U32.AND.EX P1, PT, R17, UR5, PT, P1 ;  /* 0x0000000511007c0c */ /* 0x000fda000bf26110 */
[----:B0-----:R-:W-:Y:S05]  /*5000*/  @P1 BRA `(.L_x_112) ;  /* 0x00000004004c1947 */ /* 0x001fea0003800000 */
[----:B------:R-:W-:Y:S01]  /*5010*/  ULDC.64 UR4, c[0x0][0x628] ;  /* 0x00018a0000047ab9 */ /* 0x000fe20000000a00 */
[----:B------:R-:W0:Y:S01]  /*5020*/  S2R R15, SR_CTAID.X ;  /* 0x00000000000f7919 */ /* 0x000e220000002500 */
[----:B------:R-:W-:Y:S01]  /*5030*/  ISETP.NE.U32.AND P1, PT, RZ, UR4, PT ;  /* 0x00000004ff007c0c */ /* 0x000fe2000bf25070 */
[----:B------:R-:W-:Y:S01]  /*5040*/  ULDC UR7, c[0x0][0x630] ;  /* 0x00018c0000077ab9 */ /* 0x000fe20000000800 */
[----:B------:R-:W-:Y:S01]  /*5050*/  IMAD.MOV.U32 R4, RZ, RZ, R16 ;  /* 0x000000ffff047224 */ /* 0x000fe200078e0010 */
[----:B------:R-:W1:Y:S01]  /*5060*/  S2R R14, SR_CTAID.Y ;  /* 0x00000000000e7919 */ /* 0x000e620000002600 */
[----:B------:R-:W-:Y:S01]  /*5070*/  ISETP.NE.AND.EX P1, PT, RZ, UR5, PT, P1 ;  /* 0x00000005ff007c0c */ /* 0x000fe2000bf25310 */
[----:B------:R-:W-:-:S12]  /*5080*/  IMAD.MOV.U32 R5, RZ, RZ, R17 ;  /* 0x000000ffff057224 */ /* 0x000fd800078e0011 */
[----:B------:R-:W-:Y:S05]  /*5090*/  @!P1 BRA `(.L_x_113) ;  /* 0x0000000000289947 */ /* 0x000fea0003800000 */
[----:B------:R-:W-:Y:S02]  /*50a0*/  ULDC UR6, c[0x0][0x634] ;  /* 0x00018d0000067ab9 */ /* 0x000fe40000000800 */
[----:B------:R-:W-:-:S05]  /*50b0*/  IADD3 R9, P1, R16, UR6, RZ ;  /* 0x0000000610097c10 */ /* 0x000fca000ff3e0ff */
[----:B------:R-:W-:-:S04]  /*50c0*/  IMAD.X R19, RZ, RZ, R17, P1 ;  /* 0x000000ffff137224 */ /* 0x000fc800008e0611 */
[----:B------:R-:W-:-:S04]  /*50d0*/  IMAD.WIDE.U32 R6, R19, UR4, RZ ;  /* 0x0000000413067c25 */ /* 0x000fc8000f8e00ff */
[----:B------:R-:W-:-:S04]  /*50e0*/  IMAD.WIDE.U32 R6, P1, R9, UR5, R6 ;  /* 0x0000000509067c25 */ /* 0x000fc8000f820006 */
[----:B------:R-:W-:-:S04]  /*50f0*/  IMAD.WIDE.U32 R8, R9, UR4, RZ ;  /* 0x0000000409087c25 */ /* 0x000fc8000f8e00ff */
[----:B------:R-:W-:Y:S01]  /*5100*/  IMAD.X R5, RZ, RZ, RZ, P1 ;  /* 0x000000ffff057224 */ /* 0x000fe200008e06ff */
[----:B------:R-:W-:Y:S01]  /*5110*/  IADD3 RZ, P1, R9, R6, RZ ;  /* 0x0000000609ff7210 */ /* 0x000fe20007f3e0ff */
[----:B------:R-:W-:-:S04]  /*5120*/  IMAD.MOV.U32 R4, RZ, RZ, R7 ;  /* 0x000000ffff047224 */ /* 0x000fc800078e0007 */
[----:B------:R-:W-:-:S08]  /*5130*/  IMAD.WIDE.U32.X R4, R19, UR5, R4, P1 ;  /* 0x0000000513047c25 */ /* 0x000fd000088e0404 */
.L_x_113:
[--C-:B------:R-:W-:Y:S01]  /*5140*/  SHF.R.U64 R8, R4, UR7, R5.reuse ;  /* 0x0000000704087c19 */ /* 0x100fe20008001205 */
[----:B------:R-:W-:Y:S01]  /*5150*/  ULDC.64 UR4, c[0x0][0x620] ;  /* 0x0001880000047ab9 */ /* 0x000fe20000000a00 */
[----:B------:R-:W-:Y:S01]  /*5160*/  SHF.R.U32.HI R4, RZ, UR7, R5 ;  /* 0x00000007ff047c19 */ /* 0x000fe20008011605 */
[----:B------:R-:W2:Y:S01]  /*5170*/  LDC R24, c[0x0][0x144] ;  /* 0x00005100ff187b82 */ /* 0x000ea20000000800 */
[----:B------:R-:W-:Y:S01]  /*5180*/  IADD3 R7, P1, RZ, -R8, RZ ;  /* 0x80000008ff077210 */ /* 0x000fe20007f3e0ff */
[----:B------:R-:W-:Y:S01]  /*5190*/  ULDC.64 UR8, c[0x0][0x640] ;  /* 0x0001900000087ab9 */ /* 0x000fe20000000a00 */
[----:B0-----:R-:W-:Y:S01]  /*51a0*/  I2FP.F32.U32 R9, R15 ;  /* 0x0000000f00097245 */ /* 0x001fe20000201000 */
[----:B------:R-:W-:Y:S02]  /*51b0*/  ULDC UR6, c[0x0][0x608] ;  /* 0x0001820000067ab9 */ /* 0x000fe40000000800 */
[----:B------:R-:W-:Y:S01]  /*51c0*/  IMAD.X R4, RZ, RZ, ~R4, P1 ;  /* 0x000000ffff047224 */ /* 0x000fe200008e0e04 */
[----:B------:R-:W-:Y:S01]  /*51d0*/  ISETP.NE.U32.AND P1, PT, RZ, UR8, PT ;  /* 0x00000008ff007c0c */ /* 0x000fe2000bf25070 */
[----:B------:R-:W0:Y:S02]  /*51e0*/  LDC R21, c[0x0][0x148] ;  /* 0x00005200ff157b82 */ /* 0x000e240000000800 */
[----:B------:R-:W-:Y:S01]  /*51f0*/  IMAD R6, R4, UR4, RZ ;  /* 0x0000000404067c24 */ /* 0x000fe2000f8e02ff */
[----:B------:R-:W-:Y:S01]  /*5200*/  ISETP.NE.AND.EX P1, PT, RZ, UR9, PT, P1 ;  /* 0x00000009ff007c0c */ /* 0x000fe2000bf25310 */
[----:B------:R-:W-:Y:S01]  /*5210*/  IMAD.WIDE.U32 R4, R7, UR4, R16 ;  /* 0x0000000407047c25 */ /* 0x000fe2000f8e0010 */
[----:B------:R-:W-:-:S03]  /*5220*/  ULDC UR4, c[0x0][0x150] ;  /* 0x0000540000047ab9 */ /* 0x000fc60000000800 */
[----:B------:R-:W-:Y:S02]  /*5230*/  IMAD R7, R7, UR5, R6 ;  /* 0x0000000507077c24 */ /* 0x000fe4000f8e0206 */
[----:B------:R-:W-:Y:S01]  /*5240*/  FMUL R6, R9, UR4 ;  /* 0x0000000409067c20 */ /* 0x000fe20008400000 */
[----:B------:R-:W-:Y:S01]  /*5250*/  ULDC UR4, c[0x0][0x618] ;  /* 0x0001860000047ab9 */ /* 0x000fe20000000800 */
[----:B------:R-:W-:Y:S01]  /*5260*/  ULDC UR5, c[0x0][0x154] ;  /* 0x0000550000057ab9 */ /* 0x000fe20000000800 */
[----:B------:R-:W-:-:S03]  /*5270*/  IMAD.IADD R5, R5, 0x1, R7 ;  /* 0x0000000105057824 */ /* 0x000fc600078e0207 */
[----:B------:R-:W3:Y:S02]  /*5280*/  F2I.U32.TRUNC.NTZ R6, R6 ;  /* 0x0000000600067305 */ /* 0x000ee4000020f000 */
[----:B------:R-:W-:Y:S02]  /*5290*/  SHF.R.U64 R9, R4, UR4, R5 ;  /* 0x0000000404097c19 */ /* 0x000fe40008001205 */
[----:B-1----:R-:W-:-:S05]  /*52a0*/  I2FP.F32.U32 R4, R14 ;  /* 0x0000000e00047245 */ /* 0x002fca0000201000 */
[----:B------:R-:W-:Y:S01]  /*52b0*/  FMUL R22, R4, UR5 ;  /* 0x0000000504167c20 */ /* 0x000fe20008400000 */
[----:B------:R-:W-:Y:S01]  /*52c0*/  SHF.R.U32.HI R4, RZ, UR4, R5 ;  /* 0x00000004ff047c19 */ /* 0x000fe20008011605 */
[----:B------:R-:W-:-:S03]  /*52d0*/  ULDC UR4, c[0x0][0x658] ;  /* 0x0001960000047ab9 */ /* 0x000fc60000000800 */
[--C-:B------:R-:W-:Y:S01]  /*52e0*/  SHF.R.U64 R20, R9, UR6, R4.reuse ;  /* 0x0000000609147c19 */ /* 0x100fe20008001204 */
[----:B------:R-:W1:Y:S01]  /*52f0*/  F2I.U32.TRUNC.NTZ R22, R22 ;  /* 0x0000001600167305 */ /* 0x000e62000020f000 */
[----:B------:R-:W-:Y:S01]  /*5300*/  SHF.R.U32.HI R5, RZ, UR6, R4 ;  /* 0x00000006ff057c19 */ /* 0x000fe20008011604 */
[----:B---3--:R-:W-:-:S03]  /*5310*/  IMAD.MOV R6, RZ, RZ, -R6 ;  /* 0x000000ffff067224 */ /* 0x008fc600078e0a06 */
[----:B------:R-:W-:Y:S01]  /*5320*/  SHF.R.U64 R19, R20, UR4, R5 ;  /* 0x0000000414137c19 */ /* 0x000fe20008001205 */
[----:B--2---:R-:W-:Y:S01]  /*5330*/  IMAD R15, R24, R6, R15 ;  /* 0x00000006180f7224 */ /* 0x004fe200078e020f */
[----:B------:R-:W-:-:S03]  /*5340*/  SHF.R.U32.HI R23, RZ, UR4, R5 ;  /* 0x00000004ff177c19 */ /* 0x000fc60008011605 */
[----:B------:R-:W-:Y:S02]  /*5350*/  IMAD.MOV.U32 R4, RZ, RZ, R19 ;  /* 0x000000ffff047224 */ /* 0x000fe400078e0013 */
[----:B------:R-:W-:Y:S01]  /*5360*/  IMAD.MOV.U32 R5, RZ, RZ, R23 ;  /* 0x000000ffff057224 */ /* 0x000fe200078e0017 */
[----:B-1----:R-:W-:Y:S06]  /*5370*/  @!P1 BRA `(.L_x_114) ;  /* 0x0000000000289947 */ /* 0x002fec0003800000 */
[----:B------:R-:W-:Y:S02]  /*5380*/  ULDC UR4, c[0x0][0x64c] ;  /* 0x0001930000047ab9 */ /* 0x000fe40000000800 */
[----:B------:R-:W-:-:S05]  /*5390*/  IADD3 R5, P1, R19, UR4, RZ ;  /* 0x0000000413057c10 */ /* 0x000fca000ff3e0ff */
[----:B------:R-:W-:-:S04]  /*53a0*/  IMAD.X R23, RZ, RZ, R23, P1 ;  /* 0x000000ffff177224 */ /* 0x000fc800008e0617 */
[----:B------:R-:W-:-:S04]  /*53b0*/  IMAD.WIDE.U32 R6, R23, UR8, RZ ;  /* 0x0000000817067c25 */ /* 0x000fc8000f8e00ff */
[----:B------:R-:W-:-:S04]  /*53c0*/  IMAD.WIDE.U32 R6, P1, R5, UR9, R6 ;  /* 0x0000000905067c25 */ /* 0x000fc8000f820006 */
[----:B------:R-:W-:-:S04]  /*53d0*/  IMAD.WIDE.U32 R4, R5, UR8, RZ ;  /* 0x0000000805047c25 */ /* 0x000fc8000f8e00ff */
[----:B------:R-:W-:Y:S01]  /*53e0*/  IMAD.MOV.U32 R4, RZ, RZ, R7 ;  /* 0x000000ffff047224 */ /* 0x000fe200078e0007 */
[----:B------:R-:W-:Y:S01]  /*53f0*/  IADD3 RZ, P3, R5, R6, RZ ;  /* 0x0000000605ff7210 */ /* 0x000fe20007f7e0ff */
[----:B------:R-:W-:-:S04]  /*5400*/  IMAD.X R5, RZ, RZ, RZ, P1 ;  /* 0x000000ffff057224 */ /* 0x000fc800008e06ff */
[----:B------:R-:W-:-:S08]  /*5410*/  IMAD.WIDE.U32.X R4, R23, UR9, R4, P3 ;  /* 0x0000000917047c25 */ /* 0x000fd000098e0404 */
.L_x_114:
[----:B------:R-:W-:Y:S01]  /*5420*/  ISETP.NE.AND P1, PT, R2, 0x1, PT ;  /* 0x000000010200780c */ /* 0x000fe20003f25270 */
[----:B------:R-:W-:Y:S01]  /*5430*/  ULDC UR4, c[0x0][0x648] ;  /* 0x0001920000047ab9 */ /* 0x000fe20000000800 */
[----:B------:R-:W-:Y:S01]  /*5440*/  LOP3.LUT R20, R20, UR16, RZ, 0xc0, !PT ;  /* 0x0000001014147c12 */ /* 0x000fe2000f8ec0ff */
[----:B------:R-:W-:Y:S01]  /*5450*/  IMAD.MOV R22, RZ, RZ, -R22 ;  /* 0x000000ffff167224 */ /* 0x000fe200078e0a16 */
[----:B------:R-:W-:Y:S01]  /*5460*/  SHF.R.U64 R5, R4, UR4, R5 ;  /* 0x0000000404057c19 */ /* 0x000fe20008001205 */
[----:B------:R-:W-:Y:S01]  /*5470*/  ULDC UR4, c[0x0][0x638] ;  /* 0x00018e0000047ab9 */ /* 0x000fe20000000800 */
[----:B------:R-:W-:Y:S01]  /*5480*/  LOP3.LUT R6, R9, UR15, RZ, 0xc0, !PT ;  /* 0x0000000f09067c12 */ /* 0x000fe2000f8ec0ff */
[----:B------:R-:W-:Y:S02]  /*5490*/  ULDC UR5, c[0x0][0x610] ;  /* 0x0001840000057ab9 */ /* 0x000fe40000000800 */
[----:B------:R-:W-:Y:S02]  /*54a0*/  IMAD.MOV R4, RZ, RZ, -R5 ;  /* 0x000000ffff047224 */ /* 0x000fe400078e0a05 */
[----:B------:R-:W-:-:S02]  /*54b0*/  IMAD R20, R5, UR17, R20 ;  /* 0x0000001105147c24 */ /* 0x000fc4000f8e0214 */
[----:B0-----:R-:W-:Y:S02]  /*54c0*/  @P1 IMAD R15, R21, R22, R14 ;  /* 0x00000016150f1224 */ /* 0x001fe400078e020e */
[----:B------:R-:W-:Y:S01]  /*54d0*/  IMAD R19, R4, UR4, R19 ;  /* 0x0000000404137c24 */ /* 0x000fe2000f8e0213 */
[----:B------:R-:W-:Y:S01]  /*54e0*/  ULDC UR4, c[0x0][0x600] ;  /* 0x0001800000047ab9 */ /* 0x000fe20000000800 */
[----:B------:R-:W-:Y:S02]  /*54f0*/  IMAD R15, R20, UR5, R15 ;  /* 0x00000005140f7c24 */ /* 0x000fe4000f8e020f */
[----:B------:R-:W-:Y:S02]  /*5500*/  IMAD R6, R19, UR4, R6 ;  /* 0x0000000413067c24 */ /* 0x000fe4000f8e0206 */
[----:B------:R-:W-:-:S03]  /*5510*/  IMAD.MOV.U32 R4, RZ, RZ, 0x1 ;  /* 0x00000001ff047424 */ /* 0x000fc600078e00ff */
[----:B------:R-:W-:Y:S02]  /*5520*/  SEL R20, R6, R15, !P1 ;  /* 0x0000000f06147207 */ /* 0x000fe40004800000 */
[----:B------:R-:W-:-:S07]  /*5530*/  SEL R19, R15, R6, !P1 ;  /* 0x000000060f137207 */ /* 0x000fce0004800000 */
.L_x_112:
[----:B------:R-:W-:Y:S05]  /*5540*/  BSYNC B1 ;  /* 0x0000000000017941 */ /* 0x000fea0003800000 */
.L_x_111:
[----:B------:R-:W-:-:S13]  /*5550*/  LOP3.LUT P1, RZ, R4, 0xff, RZ, 0xc0, !PT ;  /* 0x000000ff04ff7812 */ /* 0x000fda000782c0ff */
[----:B------:R-:W-:Y:S05]  /*5560*/  @P1 BRA `(.L_x_115) ;  /* 0xfffffff400441947 */ /* 0x000fea000383ffff */
[----:B------:R-:W-:Y:S05]  /*5570*/  BSYNC B0 ;  /* 0x0000000000007941 */ /* 0x000fea0003800000 */
.L_x_103:
[----:B------:R-:W-:-:S03]  /*5580*/  UMOV UR4, 0xffffffff ;  /* 0xffffffff00047882 */ /* 0x000fc60000000000 */
[----:B------:R-:W-:Y:S05]  /*5590*/  BRA.DIV UR4, `(.L_x_116) ;  /* 0x0000001604b87947 */ /* 0x000fea000b800000 */
[----:B------:R-:W-:-:S13]  /*55a0*/  ELECT P6, URZ, PT ;  /* 0x00000000003f782f */ /* 0x000fda00038c0000 */
.L_x_163:
[----:B------:R-:W-:Y:S04]  /*55b0*/  BSSY B0, `(.L_x_117) ;  /* 0x0000154000007945 */ /* 0x000fe80003800000 */
[----:B------:R-:W-:Y:S05]  /*55c0*/  @!P6 BRA `(.L_x_118) ;  /* 0x000000140048e947 */ /* 0x000fea0003800000 */
[----:B------:R-:W-:-:S04]  /*55d0*/  LOP3.LUT R18, R18, 0x2, RZ, 0xfc, !PT ;  /* 0x0000000212127812 */ /* 0x000fc800078efcff */
[----:B------:R-:W-:-:S13]  /*55e0*/  ISETP.NE.AND P0, PT, R18, 0x3, PT ;  /* 0x000000031200780c */ /* 0x000fda0003f05270 */
[----:B------:R-:W-:Y:S05]  /*55f0*/  @!P0 BRA `(.L_x_119) ;  /* 0x0000000000048947 */ /* 0x000fea0003800000 */
[----:B------:R-:W-:Y:S01]  /*5600*/  BPT.TRAP 0x1 ;  /* 0x000000040000795c */ /* 0x000fe20000300000 */
.L_x_119:
[----:B------:R-:W0:Y:S01]  /*5610*/  S2R R3, SR_CgaCtaId ;  /* 0x0000000000037919 */ /* 0x000e220000008800 */
[----:B------:R-:W-:-:S04]  /*5620*/  MOV R2, 0x400 ;  /* 0x0000040000027802 */ /* 0x000fc80000000f00 */
[----:B0-----:R-:W-:Y:S02]  /*5630*/  LEA R3, R3, R2, 0x18 ;  /* 0x0000000203037211 */ /* 0x001fe400078ec0ff */
[----:B------:R-:W-:-:S03]  /*5640*/  SHF.L.U32 R2, R0, 0x1f, RZ ;  /* 0x0000001f00027819 */ /* 0x000fc600000006ff */
[----:B------:R-:W-:-:S04]  /*5650*/  VIADD R3, R3, 0x128 ;  /* 0x0000012803037836 */ /* 0x000fc80000000000 */
[C---:B------:R-:W-:Y:S02]  /*5660*/  IMAD R7, R12.reuse, 0x8, R3 ;  /* 0x000000080c077824 */ /* 0x040fe400078e0203 */
[----:B------:R-:W-:Y:S02]  /*5670*/  VIADD R12, R12, 0x1 ;  /* 0x000000010c0c7836 */ /* 0x000fe40000000000 */
[----:B------:R-:W0:Y:S03]  /*5680*/  SYNCS.PHASECHK.TRANS64.TRYWAIT P0, [R7+URZ], R2 ;  /* 0x00000002070075a7 */ /* 0x000e26000800017f */
[----:B------:R-:W-:-:S04]  /*5690*/  ISETP.NE.AND P1, PT, R12, 0x25, PT ;  /* 0x000000250c00780c */ /* 0x000fc80003f25270 */
[----:B------:R-:W-:Y:S02]  /*56a0*/  SEL R5, RZ, 0x1, P1 ;  /* 0x00000001ff057807 */ /* 0x000fe40000800000 */
[----:B------:R-:W-:Y:S02]  /*56b0*/  SEL R12, R12, RZ, P1 ;  /* 0x000000ff0c0c7207 */ /* 0x000fe40000800000 */
[----:B------:R-:W-:-:S03]  /*56c0*/  LOP3.LUT R5, R0, R5, RZ, 0x3c, !PT ;  /* 0x0000000500057212 */ /* 0x000fc600078e3cff */
[----:B------:R-:W-:Y:S01]  /*56d0*/  IMAD R9, R12, 0x8, R3 ;  /* 0x000000080c097824 */ /* 0x000fe200078e0203 */
[----:B------:R-:W-:Y:S01]  /*56e0*/  SHF.L.U32 R4, R5, 0x1f, RZ ;  /* 0x0000001f05047819 */ /* 0x000fe200000006ff */
[----:B0-----:R-:W-:Y:S06]  /*56f0*/  @!P0 BRA `(.L_x_120) ;  /* 0x0000001400808947 */ /* 0x001fec0003800000 */
.L_x_164:
[----:B------:R-:W1:Y:S01]  /*5700*/  SYNCS.PHASECHK.TRANS64.TRYWAIT P0, [R9+URZ], R4 ;  /* 0x00000004090075a7 */ /* 0x000e62000800017f */
[----:B------:R-:W-:-:S05]  /*5710*/  VIADD R0, R12, 0x1 ;  /* 0x000000010c007836 */ /* 0x000fca0000000000 */
[----:B------:R-:W-:-:S04]  /*5720*/  ISETP.NE.AND P1, PT, R0, 0x25, PT ;  /* 0x000000250000780c */ /* 0x000fc80003f25270 */
[----:B0-----:R-:W-:Y:S02]  /*5730*/  SEL R2, RZ, 0x1, P1 ;  /* 0x00000001ff027807 */ /* 0x001fe40000800000 */
[----:B------:R-:W-:Y:S02]  /*5740*/  SEL R0, R0, RZ, P1 ;  /* 0x000000ff00007207 */ /* 0x000fe40000800000 */
[----:B------:R-:W-:-:S03]  /*5750*/  LOP3.LUT R7, R5, R2, RZ, 0x3c, !PT ;  /* 0x0000000205077212 */ /* 0x000fc600078e3cff */
[----:B------:R-:W-:Y:S01]  /*5760*/  IMAD R6, R0, 0x8, R3 ;  /* 0x0000000800067824 */ /* 0x000fe200078e0203 */
[----:B------:R-:W-:Y:S01]  /*5770*/  SHF.L.U32 R5, R7, 0x1f, RZ ;  /* 0x0000001f07057819 */ /* 0x000fe200000006ff */
[----:B-1----:R-:W-:Y:S06]  /*5780*/  @!P0 BRA `(.L_x_121) ;  /* 0x0000001400708947 */ /* 0x002fec0003800000 */
.L_x_165:
[----:B------:R-:W1:Y:S01]  /*5790*/  SYNCS.PHASECHK.TRANS64.TRYWAIT P0, [R6+URZ], R5 ;  /* 0x00000005060075a7 */ /* 0x000e62000800017f */
[----:B------:R-:W-:-:S05]  /*57a0*/  VIADD R0, R0, 0x1 ;  /* 0x0000000100007836 */ /* 0x000fca0000000000 */
[----:B------:R-:W-:-:S04]  /*57b0*/  ISETP.NE.AND P1, PT, R0, 0x25, PT ;  /* 0x000000250000780c */ /* 0x000fc80003f25270 */
[----:B------:R-:W-:Y:S02]  /*57c0*/  SEL R2, RZ, 0x1, P1 ;  /* 0x00000001ff027807 */ /* 0x000fe40000800000 */
[----:B------:R-:W-:Y:S02]  /*57d0*/  SEL R0, R0, RZ, P1 ;  /* 0x000000ff00007207 */ /* 0x000fe40000800000 */
[----:B------:R-:W-:-:S03]  /*57e0*/  LOP3.LUT R7, R7, R2, RZ, 0x3c, !PT ;  /* 0x0000000207077212 */ /* 0x000fc600078e3cff */
[----:B0-----:R-:W-:Y:S01]  /*57f0*/  IMAD R9, R0, 0x8, R3 ;  /* 0x0000000800097824 */ /* 0x001fe200078e0203 */
[----:B------:R-:W-:Y:S01]  /*5800*/  SHF.L.U32 R4, R7, 0x1f, RZ ;  /* 0x0000001f07047819 */ /* 0x000fe200000006ff */
[----:B-1----:R-:W-:Y:S06]  /*5810*/  @!P0 BRA `(.L_x_122) ;  /* 0x0000001400608947 */ /* 0x002fec0003800000 */
.L_x_166:
        /* <DEDUP_REMOVED lines=9> */
.L_x_167:
        /* <DEDUP_REMOVED lines=9> */
.L_x_168:
        /* <DEDUP_REMOVED lines=9> */
.L_x_169:
        /* <DEDUP_REMOVED lines=9> */
.L_x_170:
        /* <DEDUP_REMOVED lines=9> */
.L_x_171:
        /* <DEDUP_REMOVED lines=9> */
.L_x_172:
        /* <DEDUP_REMOVED lines=9> */
.L_x_173:
        /* <DEDUP_REMOVED lines=9> */
.L_x_174:
        /* <DEDUP_REMOVED lines=9> */
.L_x_175:
        /* <DEDUP_REMOVED lines=9> */
.L_x_176:
        /* <DEDUP_REMOVED lines=9> */
.L_x_177:
        /* <DEDUP_REMOVED lines=9> */
.L_x_178:
        /* <DEDUP_REMOVED lines=9> */
.L_x_179:
        /* <DEDUP_REMOVED lines=9> */
.L_x_180:
        /* <DEDUP_REMOVED lines=9> */
.L_x_181:
        /* <DEDUP_REMOVED lines=9> */
.L_x_182:
        /* <DEDUP_REMOVED lines=9> */
.L_x_183:
        /* <DEDUP_REMOVED lines=9> */
.L_x_184:
        /* <DEDUP_REMOVED lines=9> */
.L_x_185:
        /* <DEDUP_REMOVED lines=9> */
.L_x_186:
        /* <DEDUP_REMOVED lines=9> */
.L_x_187:
        /* <DEDUP_REMOVED lines=9> */
.L_x_188:
        /* <DEDUP_REMOVED lines=9> */
.L_x_189:
        /* <DEDUP_REMOVED lines=9> */
.L_x_190:
        /* <DEDUP_REMOVED lines=9> */
.L_x_191:
        /* <DEDUP_REMOVED lines=9> */
.L_x_192:
        /* <DEDUP_REMOVED lines=9> */
.L_x_193:
        /* <DEDUP_REMOVED lines=9> */
.L_x_194:
        /* <DEDUP_REMOVED lines=9> */
.L_x_195:
        /* <DEDUP_REMOVED lines=9> */
.L_x_196:
        /* <DEDUP_REMOVED lines=9> */
.L_x_197:
        /* <DEDUP_REMOVED lines=9> */
.L_x_198:
[----:B------:R-:W1:Y:S01]  /*6a20*/  SYNCS.PHASECHK.TRANS64.TRYWAIT P0, [R9+URZ], R4 ;  /* 0x00000004090075a7 */ /* 0x000e62000800017f */
[----:B------:R-:W-:-:S05]  /*6a30*/  VIADD R0, R0, 0x1 ;  /* 0x0000000100007836 */ /* 0x000fca0000000000 */
[----:B------:R-:W-:-:S04]  /*6a40*/  ISETP.NE.AND P1, PT, R0, 0x25, PT ;  /* 0x000000250000780c */ /* 0x000fc80003f25270 */
[----:B------:R-:W-:Y:S02]  /*6a50*/  SEL R2, RZ, 0x1, P1 ;  /* 0x00000001ff027807 */ /* 0x000fe40000800000 */
[----:B------:R-:W-:Y:S02]  /*6a60*/  SEL R0, R0, RZ, P1 ;  /* 0x000000ff00007207 */ /* 0x000fe40000800000 */
[----:B------:R-:W-:Y:S01]  /*6a70*/  LOP3.LUT R2, R7, R2, RZ, 0x3c, !PT ;  /* 0x0000000207027212 */ /* 0x000fe200078e3cff */
[----:B-1----:R-:W-:Y:S06]  /*6a80*/  @!P0 BRA `(.L_x_155) ;  /* 0x0000000c00588947 */ /* 0x002fec0003800000 */
.L_x_199:
[----:B------:R-:W-:Y:S01]  /*6a90*/  IMAD R3, R0, 0x8, R3 ;  /* 0x0000000800037824 */ /* 0x000fe200078e0203 */
[----:B------:R-:W-:-:S07]  /*6aa0*/  SHF.L.U32 R0, R2, 0x1f, RZ ;  /* 0x0000001f02007819 */ /* 0x000fce00000006ff */
.L_x_156:
[----:B--2---:R2:W3:Y:S02]  /*6ab0*/  SYNCS.PHASECHK.TRANS64.TRYWAIT P0, [R3+URZ], R0 ;  /* 0x00000000030075a7 */ /* 0x0044e4000800017f */
[----:B---3--:R-:W-:Y:S05]  /*6ac0*/  @!P0 NANOSLEEP.SYNCS 0x989680 ;  /* 0x009896800000895d */ /* 0x008fea0003900000 */
[----:B------:R-:W3:Y:S02]  /*6ad0*/  @!P0 SYNCS.PHASECHK.TRANS64 P0, [R3+URZ], R0 ;  /* 0x00000000030085a7 */ /* 0x000ee4000800007f */
[----:B---3--:R-:W-:Y:S05]  /*6ae0*/  @!P0 BRA `(.L_x_156) ;  /* 0xfffffffc00f08947 */ /* 0x008fea000383ffff */
.L_x_118:
[----:B------:R-:W-:Y:S05]  /*6af0*/  BSYNC B0 ;  /* 0x0000000000007941 */ /* 0x000fea0003800000 */
.L_x_117:
[----:B------:R-:W-:Y:S05]  /*6b00*/  EXIT ;  /* 0x000000000000794d */ /* 0x000fea0003800000 */
.L_x_18:
[----:B-1----:R1:W2:Y:S02]  /*6b10*/  SYNCS.PHASECHK.TRANS64.TRYWAIT P1, [R3+URZ], R0 ;  /* 0x00000000030075a7 */ /* 0x0022a4000802017f */
[----:B--2---:R-:W-:Y:S05]  /*6b20*/  @!P1 NANOSLEEP.SYNCS 0x989680 ;  /* 0x009896800000995d */ /* 0x004fea0003900000 */
[----:B------:R-:W2:Y:S02]  /*6b30*/  @!P1 SYNCS.PHASECHK.TRANS64 P1, [R3+URZ], R0 ;  /* 0x00000000030095a7 */ /* 0x000ea4000802007f */
[----:B--2---:R-:W-:Y:S05]  /*6b40*/  @!P1 BRA `(.L_x_18) ;  /* 0xfffffffc00f09947 */ /* 0x004fea000383ffff */
[----:B------:R-:W-:Y:S05]  /*6b50*/  BRA `(.L_x_17) ;  /* 0xffffffac006c7947 */ /* 0x000fea000383ffff */
.L_x_23:
[----:B-1----:R1:W2:Y:S02]  /*6b60*/  SYNCS.PHASECHK.TRANS64.TRYWAIT P1, [R5+URZ], R4 ;  /* 0x00000004050075a7 */ /* 0x0022a4000802017f */
[----:B--2---:R-:W-:Y:S05]  /*6b70*/  @!P1 NANOSLEEP.SYNCS 0x989680 ;  /* 0x009896800000995d */ /* 0x004fea0003900000 */
[----:B------:R-:W2:Y:S02]  /*6b80*/  @!P1 SYNCS.PHASECHK.TRANS64 P1, [R5+URZ], R4 ;  /* 0x00000004050095a7 */ /* 0x000ea4000802007f */
[----:B--2---:R-:W-:Y:S05]  /*6b90*/  @!P1 BRA `(.L_x_23) ;  /* 0xfffffffc00f09947 */ /* 0x004fea000383ffff */
[----:B------:R-:W-:Y:S05]  /*6ba0*/  BRA `(.L_x_22) ;  /* 0xffffffac00ec7947 */ /* 0x000fea000383ffff */
.L_x_104:
[----:B------:R-:W-:Y:S01]  /*6bb0*/  BSSY B1, `(.L_x_157) ;  /* 0x0000006000017945 */ /* 0x000fe20003800000 */
[----:B------:R-:W-:-:S07]  /*6bc0*/  IMAD.MOV.U32 R15, RZ, RZ, -0x1 ;  /* 0xffffffffff0f7424 */ /* 0x000fce00078e00ff */
[----:B------:R-:W-:Y:S05]  /*6bd0*/  WARPSYNC.COLLECTIVE R15, `(.L_x_158) ;  /* 0x000000000f0c7348 */ /* 0x000fea0003c00000 */
[----:B------:R-:W-:Y:S02]  /*6be0*/  ELECT P6, UR62, PT ;  /* 0x00000000003e782f */ /* 0x000fe400038c0000 */
[----:B------:R-:W-:Y:S01]  /*6bf0*/  MOV R14, UR62 ;  /* 0x0000003e000e7c02 */ /* 0x000fe20008000f00 */
[----:B------:R-:W-:Y:S10]  /*6c00*/  ENDCOLLECTIVE ;  /* 0x000000000000791b */ /* 0x000ff40003800000 */
.L_x_158:
[----:B------:R-:W-:Y:S05]  /*6c10*/  BSYNC B1 ;  /* 0x0000000000017941 */ /* 0x000fea0003800000 */
.L_x_157:
[----:B------:R-:W-:Y:S05]  /*6c20*/  BRA `(.L_x_159) ;  /* 0xffffffdc00a07947 */ /* 0x000fea000383ffff */
.L_x_107:
[----:B0-----:R0:W1:Y:S02]  /*6c30*/  SYNCS.PHASECHK.TRANS64.TRYWAIT P1, [R14+URZ+0x128], R7 ;  /* 0x000128070e0075a7 */ /* 0x001064000802017f */
[----:B-1----:R-:W-:Y:S05]  /*6c40*/  @!P1 NANOSLEEP.SYNCS 0x989680 ;  /* 0x009896800000995d */ /* 0x002fea0003900000 */
[----:B------:R-:W1:Y:S02]  /*6c50*/  @!P1 SYNCS.PHASECHK.TRANS64 P1, [R14+URZ+0x128], R7 ;  /* 0x000128070e0095a7 */ /* 0x000e64000802007f */
[----:B-1----:R-:W-:Y:S05]  /*6c60*/  @!P1 BRA `(.L_x_107) ;  /* 0xfffffffc00f09947 */ /* 0x002fea000383ffff */
[----:B------:R-:W-:Y:S05]  /*6c70*/  BRA `(.L_x_160) ;  /* 0xffffffdc00d47947 */ /* 0x000fea000383ffff */
.L_x_116:
[----:B------:R-:W-:Y:S01]  /*6c80*/  BSSY B0, `(.L_x_161) ;  /* 0x0000006000007945 */ /* 0x000fe20003800000 */
[----:B------:R-:W-:-:S07]  /*6c90*/  IMAD.MOV.U32 R15, RZ, RZ, -0x1 ;  /* 0xffffffffff0f7424 */ /* 0x000fce00078e00ff */
[----:B------:R-:W-:Y:S05]  /*6ca0*/  WARPSYNC.COLLECTIVE R15, `(.L_x_162) ;  /* 0x000000000f0c7348 */ /* 0x000fea0003c00000 */
[----:B------:R-:W-:Y:S02]  /*6cb0*/  ELECT P6, UR62, PT ;  /* 0x00000000003e782f */ /* 0x000fe400038c0000 */
[----:B------:R-:W-:Y:S01]  /*6cc0*/  MOV R14, UR62 ;  /* 0x0000003e000e7c02 */ /* 0x000fe20008000f00 */
[----:B------:R-:W-:Y:S10]  /*6cd0*/  ENDCOLLECTIVE ;  /* 0x000000000000791b */ /* 0x000ff40003800000 */
.L_x_162:
[----:B------:R-:W-:Y:S05]  /*6ce0*/  BSYNC B0 ;  /* 0x0000000000007941 */ /* 0x000fea0003800000 */
.L_x_161:
[----:B------:R-:W-:Y:S05]  /*6cf0*/  BRA `(.L_x_163) ;  /* 0xffffffe8002c7947 */ /* 0x000fea000383ffff */
.L_x_120:
[----:B0-----:R0:W1:Y:S02]  /*6d00*/  SYNCS.PHASECHK.TRANS64.TRYWAIT P0, [R7+URZ], R2 ;  /* 0x00000002070075a7 */ /* 0x001064000800017f */
[----:B-1----:R-:W-:Y:S05]  /*6d10*/  @!P0 NANOSLEEP.SYNCS 0x989680 ;  /* 0x009896800000895d */ /* 0x002fea0003900000 */
[----:B------:R-:W1:Y:S02]  /*6d20*/  @!P0 SYNCS.PHASECHK.TRANS64 P0, [R7+URZ], R2 ;  /* 0x00000002070085a7 */ /* 0x000e64000800007f */
[----:B-1----:R-:W-:Y:S05]  /*6d30*/  @!P0 BRA `(.L_x_120) ;  /* 0xfffffffc00f08947 */ /* 0x002fea000383ffff */
[----:B------:R-:W-:Y:S05]  /*6d40*/  BRA `(.L_x_164) ;  /* 0xffffffe8006c7947 */ /* 0x000fea000383ffff */
.L_x_121:
[----:B0-----:R0:W1:Y:S02]  /*6d50*/  SYNCS.PHASECHK.TRANS64.TRYWAIT P0, [R9+URZ], R4 ;  /* 0x00000004090075a7 */ /* 0x001064000800017f */
[----:B-1----:R-:W-:Y:S05]  /*6d60*/  @!P0 NANOSLEEP.SYNCS 0x989680 ;  /* 0x009896800000895d */ /* 0x002fea0003900000 */
[----:B------:R-:W1:Y:S02]  /*6d70*/  @!P0 SYNCS.PHASECHK.TRANS64 P0, [R9+URZ], R4 ;  /* 0x00000004090085a7 */ /* 0x000e64000800007f */
[----:B-1----:R-:W-:Y:S05]  /*6d80*/  @!P0 BRA `(.L_x_121) ;  /* 0xfffffffc00f08947 */ /* 0x002fea000383ffff */
[----:B------:R-:W-:Y:S05]  /*6d90*/  BRA `(.L_x_165) ;  /* 0xffffffe8007c7947 */ /* 0x000fea000383ffff */
.L_x_122:
[----:B0-----:R0:W1:Y:S02]  /*6da0*/  SYNCS.PHASECHK.TRANS64.TRYWAIT P0, [R6+URZ], R5 ;  /* 0x00000005060075a7 */ /* 0x001064000800017f */
[----:B-1----:R-:W-:Y:S05]  /*6db0*/  @!P0 NANOSLEEP.SYNCS 0x989680 ;  /* 0x009896800000895d */ /* 0x002fea0003900000 */
[----:B------:R-:W1:Y:S02]  /*6dc0*/  @!P0 SYNCS.PHASECHK.TRANS64 P0, [R6+URZ], R5 ;  /* 0x00000005060085a7 */ /* 0x000e64000800007f */
[----:B-1----:R-:W-:Y:S05]  /*6dd0*/  @!P0 BRA `(.L_x_122) ;  /* 0xfffffffc00f08947 */ /* 0x002fea000383ffff */
[----:B------:R-:W-:Y:S05]  /*6de0*/  BRA `(.L_x_166) ;  /* 0xffffffe8008c7947 */ /* 0x000fea000383ffff */
.L_x_123:
[----:B0-----:R0:W1:Y:S02]  /*6df0*/  SYNCS.PHASECHK.TRANS64.TRYWAIT P0, [R9+URZ], R4 ;  /* 0x00000004090075a7 */ /* 0x001064000800017f */
[----:B-1----:R-:W-:Y:S05]  /*6e00*/  @!P0 NANOSLEEP.SYNCS 0x989680 ;  /* 0x009896800000895d */ /* 0x002fea0003900000 */
[----:B------:R-:W1:Y:S02]  /*6e10*/  @!P0 SYNCS.PHASECHK.TRANS64 P0, [R9+URZ], R4 ;  /* 0x00000004090085a7 */ /* 0x000e64000800007f */
[----:B-1----:R-:W-:Y:S05]  /*6e20*/  @!P0 BRA `(.L_x_123) ;  /* 0xfffffffc00f08947 */ /* 0x002fea000383ffff */
[----:B------:R-:W-:Y:S05]  /*6e30*/  BRA `(.L_x_167) ;  /* 0xffffffe8009c7947 */ /* 0x000fea000383ffff */
.L_x_124:
[----:B0-----:R0:W1:Y:S02]  /*6e40*/  SYNCS.PHASECHK.TRANS64.TRYWAIT P0, [R6+URZ], R5 ;  /* 0x00000005060075a7 */ /* 0x001064000800017f */
[----:B-1----:R-:W-:Y:S05]  /*6e50*/  @!P0 NANOSLEEP.SYNCS 0x989680 ;  /* 0x009896800000895d */ /* 0x002fea0003900000 */
[----:B------:R-:W1:Y:S02]  /*6e60*/  @!P0 SYNCS.PHASECHK.TRANS64 P0, [R6+URZ], R5 ;  /* 0x00000005060085a7 */ /* 0x000e64000800007f */
[----:B-1----:R-:W-:Y:S05]  /*6e70*/  @!P0 BRA `(.L_x_124) ;  /* 0xfffffffc00f08947 */ /* 0x002fea000383ffff */
[----:B------:R-:W-:Y:S05]  /*6e80*/  BRA `(.L_x_168) ;  /* 0xffffffe800ac7947 */ /* 0x000fea000383ffff */
.L_x_125:
[----:B0-----:R0:W1:Y:S02]  /*6e90*/  SYNCS.PHASECHK.TRANS64.TRYWAIT P0, [R9+URZ], R4 ;  /* 0x00000004090075a7 */ /* 0x001064000800017f */
[----:B-1----:R-:W-:Y:S05]  /*6ea0*/  @!P0 NANOSLEEP.SYNCS 0x989680 ;  /* 0x009896800000895d */ /* 0x002fea0003900000 */
[----:B------:R-:W1:Y:S02]  /*6eb0*/  @!P0 SYNCS.PHASECHK.TRANS64 P0, [R9+URZ], R4 ;  /* 0x00000004090085a7 */ /* 0x000e64000800007f */
[----:B-1----:R-:W-:Y:S05]  /*6ec0*/  @!P0 BRA `(.L_x_125) ;  /* 0xfffffffc00f08947 */ /* 0x002fea000383ffff */
[----:B------:R-:W-:Y:S05]  /*6ed0*/  BRA `(.L_x_169) ;  /* 0xffffffe800bc7947 */ /* 0x000fea000383ffff */
.L_x_126:
[----:B0-----:R0:W1:Y:S02]  /*6ee0*/  SYNCS.PHASECHK.TRANS64.TRYWAIT P0, [R6+URZ], R5 ;  /* 0x00000005060075a7 */ /* 0x001064000800017f */
[----:B-1----:R-:W-:Y:S05]  /*6ef0*/  @!P0 NANOSLEEP.SYNCS 0x989680 ;  /* 0x009896800000895d */ /* 0x002fea0003900000 */
[----:B------:R-:W1:Y:S02]  /*6f00*/  @!P0 SYNCS.PHASECHK.TRANS64 P0, [R6+URZ], R5 ;  /* 0x00000005060085a7 */ /* 0x000e64000800007f */
[----:B-1----:R-:W-:Y:S05]  /*6f10*/  @!P0 BRA `(.L_x_126) ;  /* 0xfffffffc00f08947 */ /* 0x002fea000383ffff */
[----:B------:R-:W-:Y:S05]  /*6f20*/  BRA `(.L_x_170) ;  /* 0xffffffe800cc7947 */ /* 0x000fea000383ffff */
.L_x_127:
[----:B0-----:R0:W1:Y:S02]  /*6f30*/  SYNCS.PHASECHK.TRANS64.TRYWAIT P0, [R9+URZ], R4 ;  /* 0x00000004090075a7 */ /* 0x001064000800017f */
[----:B-1----:R-:W-:Y:S05]  /*6f40*/  @!P0 NANOSLEEP.SYNCS 0x989680 ;  /* 0x009896800000895d */ /* 0x002fea0003900000 */
[----:B------:R-:W1:Y:S02]  /*6f50*/  @!P0 SYNCS.PHASECHK.TRANS64 P0, [R9+URZ], R4 ;  /* 0x00000004090085a7 */ /* 0x000e64000800007f */
[----:B-1----:R-:W-:Y:S05]  /*6f60*/  @!P0 BRA `(.L_x_127) ;  /* 0xfffffffc00f08947 */ /* 0x002fea000383ffff */
[----:B------:R-:W-:Y:S05]  /*6f70*/  BRA `(.L_x_171) ;  /* 0xffffffe800dc7947 */ /* 0x000fea000383ffff */
.L_x_128:
[----:B0-----:R0:W1:Y:S02]  /*6f80*/  SYNCS.PHASECHK.TRANS64.TRYWAIT P0, [R6+URZ], R5 ;  /* 0x00000005060075a7 */ /* 0x001064000800017f */
[----:B-1----:R-:W-:Y:S05]  /*6f90*/  @!P0 NANOSLEEP.SYNCS 0x989680 ;  /* 0x009896800000895d */ /* 0x002fea0003900000 */
[----:B------:R-:W1:Y:S02]  /*6fa0*/  @!P0 SYNCS.PHASECHK.TRANS64 P0, [R6+URZ], R5 ;  /* 0x00000005060085a7 */ /* 0x000e64000800007f */
[----:B-1----:R-:W-:Y:S05]  /*6fb0*/  @!P0 BRA `(.L_x_128) ;  /* 0xfffffffc00f08947 */ /* 0x002fea000383ffff */
[----:B------:R-:W-:Y:S05]  /*6fc0*/  BRA `(.L_x_172) ;  /* 0xffffffe800ec7947 */ /* 0x000fea000383ffff */
.L_x_129:
[----:B0-----:R0:W1:Y:S02]  /*6fd0*/  SYNCS.PHASECHK.TRANS64.TRYWAIT P0, [R9+URZ], R4 ;  /* 0x00000004090075a7 */ /* 0x001064000800017f */
[----:B-1----:R-:W-:Y:S05]  /*6fe0*/  @!P0 NANOSLEEP.SYNCS 0x989680 ;  /* 0x009896800000895d */ /* 0x002fea0003900000 */
[----:B------:R-:W1:Y:S02]  /*6ff0*/  @!P0 SYNCS.PHASECHK.TRANS64 P0, [R9+URZ], R4 ;  /* 0x00000004090085a7 */ /* 0x000e64000800007f */
[----:B-1----:R-:W-:Y:S05]  /*7000*/  @!P0 BRA `(.L_x_129) ;  /* 0xfffffffc00f08947 */ /* 0x002fea000383ffff */
[----:B------:R-:W-:Y:S05]  /*7010*/  BRA `(.L_x_173) ;  /* 0xffffffe800fc7947 */ /* 0x000fea000383ffff */
.L_x_130:
[----:B0-----:R0:W1:Y:S02]  /*7020*/  SYNCS.PHASECHK.TRANS64.TRYWAIT P0, [R6+URZ], R5 ;  /* 0x00000005060075a7 */ /* 0x001064000800017f */
[----:B-1----:R-:W-:Y:S05]  /*7030*/  @!P0 NANOSLEEP.SYNCS 0x989680 ;  /* 0x009896800000895d */ /* 0x002fea0003900000 */
[----:B------:R-:W1:Y:S02]  /*7040*/  @!P0 SYNCS.PHASECHK.TRANS64 P0, [R6+URZ], R5 ;  /* 0x00000005060085a7 */ /* 0x000e64000800007f */
[----:B-1----:R-:W-:Y:S05]  /*7050*/  @!P0 BRA `(.L_x_130) ;  /* 0xfffffffc00f08947 */ /* 0x002fea000383ffff */
[----:B------:R-:W-:Y:S05]  /*7060*/  BRA `(.L_x_174) ;  /* 0xffffffec000c7947 */ /* 0x000fea000383ffff */
.L_x_131:
[----:B0-----:R0:W1:Y:S02]  /*7070*/  SYNCS.PHASECHK.TRANS64.TRYWAIT P0, [R9+URZ], R4 ;  /* 0x00000004090075a7 */ /* 0x001064000800017f */
[----:B-1----:R-:W-:Y:S05]  /*7080*/  @!P0 NANOSLEEP.SYNCS 0x989680 ;  /* 0x009896800000895d */ /* 0x002fea0003900000 */
[----:B------:R-:W1:Y:S02]  /*7090*/  @!P0 SYNCS.PHASECHK.TRANS64 P0, [R9+URZ], R4 ;  /* 0x00000004090085a7 */ /* 0x000e64000800007f */
[----:B-1----:R-:W-:Y:S05]  /*70a0*/  @!P0 BRA `(.L_x_131) ;  /* 0xfffffffc00f08947 */ /* 0x002fea000383ffff */
[----:B------:R-:W-:Y:S05]  /*70b0*/  BRA `(.L_x_175) ;  /* 0xffffffec001c7947 */ /* 0x000fea000383ffff */
.L_x_132:
[----:B0-----:R0:W1:Y:S02]  /*70c0*/  SYNCS.PHASECHK.TRANS64.TRYWAIT P0, [R6+URZ], R5 ;  /* 0x00000005060075a7 */ /* 0x001064000800017f */
[----:B-1----:R-:W-:Y:S05]  /*70d0*/  @!P0 NANOSLEEP.SYNCS 0x989680 ;  /* 0x009896800000895d */ /* 0x002fea0003900000 */
[----:B------:R-:W1:Y:S02]  /*70e0*/  @!P0 SYNCS.PHASECHK.TRANS64 P0, [R6+URZ], R5 ;  /* 0x00000005060085a7 */ /* 0x000e64000800007f */
[----:B-1----:R-:W-:Y:S05]  /*70f0*/  @!P0 BRA `(.L_x_132) ;  /* 0xfffffffc00f08947 */ /* 0x002fea000383ffff */
[----:B------:R-:W-:Y:S05]  /*7100*/  BRA `(.L_x_176) ;  /* 0xffffffec002c7947 */ /* 0x000fea000383ffff */
.L_x_133:
[----:B0-----:R0:W1:Y:S02]  /*7110*/  SYNCS.PHASECHK.TRANS64.TRYWAIT P0, [R9+URZ], R4 ;  /* 0x00000004090075a7 */ /* 0x001064000800017f */
[----:B-1----:R-:W-:Y:S05]  /*7120*/  @!P0 NANOSLEEP.SYNCS 0x989680 ;  /* 0x009896800000895d */ /* 0x002fea0003900000 */
[----:B------:R-:W1:Y:S02]  /*7130*/  @!P0 SYNCS.PHASECHK.TRANS64 P0, [R9+URZ], R4 ;  /* 0x00000004090085a7 */ /* 0x000e64000800007f */
[----:B-1----:R-:W-:Y:S05]  /*7140*/  @!P0 BRA `(.L_x_133) ;  /* 0xfffffffc00f08947 */ /* 0x002fea000383ffff */
[----:B------:R-:W-:Y:S05]  /*7150*/  BRA `(.L_x_177) ;  /* 0xffffffec003c7947 */ /* 0x000fea000383ffff */
.L_x_134:
[----:B0-----:R0:W1:Y:S02]  /*7160*/  SYNCS.PHASECHK.TRANS64.TRYWAIT P0, [R6+URZ], R5 ;  /* 0x00000005060075a7 */ /* 0x001064000800017f */
[----:B-1----:R-:W-:Y:S05]  /*7170*/  @!P0 NANOSLEEP.SYNCS 0x989680 ;  /* 0x009896800000895d */ /* 0x002fea0003900000 */
[----:B------:R-:W1:Y:S02]  /*7180*/  @!P0 SYNCS.PHASECHK.TRANS64 P0, [R6+URZ], R5 ;  /* 0x00000005060085a7 */ /* 0x000e64000800007f */
[----:B-1----:R-:W-:Y:S05]  /*7190*/  @!P0 BRA `(.L_x_134) ;  /* 0xfffffffc00f08947 */ /* 0x002fea000383ffff */
[----:B------:R-:W-:Y:S05]  /*71a0*/  BRA `(.L_x_178) ;  /* 0xffffffec004c7947 */ /* 0x000fea000383ffff */
.L_x_135:
[----:B0-----:R0:W1:Y:S02]  /*71b0*/  SYNCS.PHASECHK.TRANS64.TRYWAIT P0, [R9+URZ], R4 ;  /* 0x00000004090075a7 */ /* 0x001064000800017f */
[----:B-1----:R-:W-:Y:S05]  /*71c0*/  @!P0 NANOSLEEP.SYNCS 0x989680 ;  /* 0x009896800000895d */ /* 0x002fea0003900000 */
[----:B------:R-:W1:Y:S02]  /*71d0*/  @!P0 SYNCS.PHASECHK.TRANS64 P0, [R9+URZ], R4 ;  /* 0x00000004090085a7 */ /* 0x000e64000800007f */
[----:B-1----:R-:W-:Y:S05]  /*71e0*/  @!P0 BRA `(.L_x_135) ;  /* 0xfffffffc00f08947 */ /* 0x002fea000383ffff */
[----:B------:R-:W-:Y:S05]  /*71f0*/  BRA `(.L_x_179) ;  /* 0xffffffec005c7947 */ /* 0x000fea000383ffff */
.L_x_136:
[----:B0-----:R0:W1:Y:S02]  /*7200*/  SYNCS.PHASECHK.TRANS64.TRYWAIT P0, [R6+URZ], R5 ;  /* 0x00000005060075a7 */ /* 0x001064000800017f */
[----:B-1----:R-:W-:Y:S05]  /*7210*/  @!P0 NANOSLEEP.SYNCS 0x989680 ;  /* 0x009896800000895d */ /* 0x002fea0003900000 */
[----:B------:R-:W1:Y:S02]  /*7220*/  @!P0 SYNCS.PHASECHK.TRANS64 P0, [R6+URZ], R5 ;  /* 0x00000005060085a7 */ /* 0x000e64000800007f */
[----:B-1----:R-:W-:Y:S05]  /*7230*/  @!P0 BRA `(.L_x_136) ;  /* 0xfffffffc00f08947 */ /* 0x002fea000383ffff */
[----:B------:R-:W-:Y:S05]  /*7240*/  BRA `(.L_x_180) ;  /* 0xffffffec006c7947 */ /* 0x000fea000383ffff */
.L_x_137:
[----:B0-----:R0:W1:Y:S02]  /*7250*/  SYNCS.PHASECHK.TRANS64.TRYWAIT P0, [R9+URZ], R4 ;  /* 0x00000004090075a7 */ /* 0x001064000800017f */
[----:B-1----:R-:W-:Y:S05]  /*7260*/  @!P0 NANOSLEEP.SYNCS 0x989680 ;  /* 0x009896800000895d */ /* 0x002fea0003900000 */
[----:B------:R-:W1:Y:S02]  /*7270*/  @!P0 SYNCS.PHASECHK.TRANS64 P0, [R9+URZ], R4 ;  /* 0x00000004090085a7 */ /* 0x000e64000800007f */
[----:B-1----:R-:W-:Y:S05]  /*7280*/  @!P0 BRA `(.L_x_137) ;  /* 0xfffffffc00f08947 */ /* 0x002fea000383ffff */
[----:B------:R-:W-:Y:S05]  /*7290*/  BRA `(.L_x_181) ;  /* 0xffffffec007c7947 */ /* 0x000fea000383ffff */
.L_x_138:
[----:B0-----:R0:W1:Y:S02]  /*72a0*/  SYNCS.PHASECHK.TRANS64.TRYWAIT P0, [R6+URZ], R5 ;  /* 0x00000005060075a7 */ /* 0x001064000800017f */
[----:B-1----:R-:W-:Y:S05]  /*72b0*/  @!P0 NANOSLEEP.SYNCS 0x989680 ;  /* 0x009896800000895d */ /* 0x002fea0003900000 */
[----:B------:R-:W1:Y:S02]  /*72c0*/  @!P0 SYNCS.PHASECHK.TRANS64 P0, [R6+URZ], R5 ;  /* 0x00000005060085a7 */ /* 0x000e64000800007f */
[----:B-1----:R-:W-:Y:S05]  /*72d0*/  @!P0 BRA `(.L_x_138) ;  /* 0xfffffffc00f08947 */ /* 0x002fea000383ffff */
[----:B------:R-:W-:Y:S05]  /*72e0*/  BRA `(.L_x_182) ;  /* 0xffffffec008c7947 */ /* 0x000fea000383ffff */
.L_x_139:
[----:B0-----:R0:W1:Y:S02]  /*72f0*/  SYNCS.PHASECHK.TRANS64.TRYWAIT P0, [R9+URZ], R4 ;  /* 0x00000004090075a7 */ /* 0x001064000800017f */
[----:B-1----:R-:W-:Y:S05]  /*7300*/  @!P0 NANOSLEEP.SYNCS 0x989680 ;  /* 0x009896800000895d */ /* 0x002fea0003900000 */
[----:B------:R-:W1:Y:S02]  /*7310*/  @!P0 SYNCS.PHASECHK.TRANS64 P0, [R9+URZ], R4 ;  /* 0x00000004090085a7 */ /* 0x000e64000800007f */
[----:B-1----:R-:W-:Y:S05]  /*7320*/  @!P0 BRA `(.L_x_139) ;  /* 0xfffffffc00f08947 */ /* 0x002fea000383ffff */
[----:B------:R-:W-:Y:S05]  /*7330*/  BRA `(.L_x_183) ;  /* 0xffffffec009c7947 */ /* 0x000fea000383ffff */
.L_x_140:
[----:B0-----:R0:W1:Y:S02]  /*7340*/  SYNCS.PHASECHK.TRANS64.TRYWAIT P0, [R6+URZ], R5 ;  /* 0x00000005060075a7 */ /* 0x001064000800017f */
[----:B-1----:R-:W-:Y:S05]  /*7350*/  @!P0 NANOSLEEP.SYNCS 0x989680 ;  /* 0x009896800000895d */ /* 0x002fea0003900000 */
[----:B------:R-:W1:Y:S02]  /*7360*/  @!P0 SYNCS.PHASECHK.TRANS64 P0, [R6+URZ], R5 ;  /* 0x00000005060085a7 */ /* 0x000e64000800007f */
[----:B-1----:R-:W-:Y:S05]  /*7370*/  @!P0 BRA `(.L_x_140) ;  /* 0xfffffffc00f08947 */ /* 0x002fea000383ffff */
[----:B------:R-:W-:Y:S05]  /*7380*/  BRA `(.L_x_184) ;  /* 0xffffffec00ac7947 */ /* 0x000fea000383ffff */
.L_x_141:
[----:B0-----:R0:W1:Y:S02]  /*7390*/  SYNCS.PHASECHK.TRANS64.TRYWAIT P0, [R9+URZ], R4 ;  /* 0x00000004090075a7 */ /* 0x001064000800017f */
[----:B-1----:R-:W-:Y:S05]  /*73a0*/  @!P0 NANOSLEEP.SYNCS 0x989680 ;  /* 0x009896800000895d */ /* 0x002fea0003900000 */
[----:B------:R-:W1:Y:S02]  /*73b0*/  @!P0 SYNCS.PHASECHK.TRANS64 P0, [R9+URZ], R4 ;  /* 0x00000004090085a7 */ /* 0x000e64000800007f */
[----:B-1----:R-:W-:Y:S05]  /*73c0*/  @!P0 BRA `(.L_x_141) ;  /* 0xfffffffc00f08947 */ /* 0x002fea000383ffff */
[----:B------:R-:W-:Y:S05]  /*73d0*/  BRA `(.L_x_185) ;  /* 0xffffffec00bc7947 */ /* 0x000fea000383ffff */
.L_x_142:
[----:B0-----:R0:W1:Y:S02]  /*73e0*/  SYNCS.PHASECHK.TRANS64.TRYWAIT P0, [R6+URZ], R5 ;  /* 0x00000005060075a7 */ /* 0x001064000800017f */
[----:B-1----:R-:W-:Y:S05]  /*73f0*/  @!P0 NANOSLEEP.SYNCS 0x989680 ;  /* 0x009896800000895d */ /* 0x002fea0003900000 */
[----:B------:R-:W1:Y:S02]  /*7400*/  @!P0 SYNCS.PHASECHK.TRANS64 P0, [R6+URZ], R5 ;  /* 0x00000005060085a7 */ /* 0x000e64000800007f */
[----:B-1----:R-:W-:Y:S05]  /*7410*/  @!P0 BRA `(.L_x_142) ;  /* 0xfffffffc00f08947 */ /* 0x002fea000383ffff */
[----:B------:R-:W-:Y:S05]  /*7420*/  BRA `(.L_x_186) ;  /* 0xffffffec00cc7947 */ /* 0x000fea000383ffff */
.L_x_143:
[----:B0-----:R0:W1:Y:S02]  /*7430*/  SYNCS.PHASECHK.TRANS64.TRYWAIT P0, [R9+URZ], R4 ;  /* 0x00000004090075a7 */ /* 0x001064000800017f */
[----:B-1----:R-:W-:Y:S05]  /*7440*/  @!P0 NANOSLEEP.SYNCS 0x989680 ;  /* 0x009896800000895d */ /* 0x002fea0003900000 */
[----:B------:R-:W1:Y:S02]  /*7450*/  @!P0 SYNCS.PHASECHK.TRANS64 P0, [R9+URZ], R4 ;  /* 0x00000004090085a7 */ /* 0x000e64000800007f */
[----:B-1----:R-:W-:Y:S05]  /*7460*/  @!P0 BRA `(.L_x_143) ;  /* 0xfffffffc00f08947 */ /* 0x002fea000383ffff */
[----:B------:R-:W-:Y:S05]  /*7470*/  BRA `(.L_x_187) ;  /* 0xffffffec00dc7947 */ /* 0x000fea000383ffff */
.L_x_144:
[----:B0-----:R0:W1:Y:S02]  /*7480*/  SYNCS.PHASECHK.TRANS64.TRYWAIT P0, [R6+URZ], R5 ;  /* 0x00000005060075a7 */ /* 0x001064000800017f */
[----:B-1----:R-:W-:Y:S05]  /*7490*/  @!P0 NANOSLEEP.SYNCS 0x989680 ;  /* 0x009896800000895d */ /* 0x002fea0003900000 */
[----:B------:R-:W1:Y:S02]  /*74a0*/  @!P0 SYNCS.PHASECHK.TRANS64 P0, [R6+URZ], R5 ;  /* 0x00000005060085a7 */ /* 0x000e64000800007f */
[----:B-1----:R-:W-:Y:S05]  /*74b0*/  @!P0 BRA `(.L_x_144) ;  /* 0xfffffffc00f08947 */ /* 0x002fea000383ffff */
[----:B------:R-:W-:Y:S05]  /*74c0*/  BRA `(.L_x_188) ;  /* 0xffffffec00ec7947 */ /* 0x000fea000383ffff */
.L_x_145:
[----:B0-----:R0:W1:Y:S02]  /*74d0*/  SYNCS.PHASECHK.TRANS64.TRYWAIT P0, [R9+URZ], R4 ;  /* 0x00000004090075a7 */ /* 0x001064000800017f */
[----:B-1----:R-:W-:Y:S05]  /*74e0*/  @!P0 NANOSLEEP.SYNCS 0x989680 ;  /* 0x009896800000895d */ /* 0x002fea0003900000 */
[----:B------:R-:W1:Y:S02]  /*74f0*/  @!P0 SYNCS.PHASECHK.TRANS64 P0, [R9+URZ], R4 ;  /* 0x00000004090085a7 */ /* 0x000e64000800007f */
[----:B-1----:R-:W-:Y:S05]  /*7500*/  @!P0 BRA `(.L_x_145) ;  /* 0xfffffffc00f08947 */ /* 0x002fea000383ffff */
[----:B------:R-:W-:Y:S05]  /*7510*/  BRA `(.L_x_189) ;  /* 0xffffffec00fc7947 */ /* 0x000fea000383ffff */
.L_x_146:
[----:B0-----:R0:W1:Y:S02]  /*7520*/  SYNCS.PHASECHK.TRANS64.TRYWAIT P0, [R6+URZ], R5 ;  /* 0x00000005060075a7 */ /* 0x001064000800017f */
[----:B-1----:R-:W-:Y:S05]  /*7530*/  @!P0 NANOSLEEP.SYNCS 0x989680 ;  /* 0x009896800000895d */ /* 0x002fea0003900000 */
[----:B------:R-:W1:Y:S02]  /*7540*/  @!P0 SYNCS.PHASECHK.TRANS64 P0, [R6+URZ], R5 ;  /* 0x00000005060085a7 */ /* 0x000e64000800007f */
[----:B-1----:R-:W-:Y:S05]  /*7550*/  @!P0 BRA `(.L_x_146) ;  /* 0xfffffffc00f08947 */ /* 0x002fea000383ffff */
[----:B------:R-:W-:Y:S05]  /*7560*/  BRA `(.L_x_190) ;  /* 0xfffffff0000c7947 */ /* 0x000fea000383ffff */
.L_x_147:
[----:B0-----:R0:W1:Y:S02]  /*7570*/  SYNCS.PHASECHK.TRANS64.TRYWAIT P0, [R9+URZ], R4 ;  /* 0x00000004090075a7 */ /* 0x001064000800017f */
[----:B-1----:R-:W-:Y:S05]  /*7580*/  @!P0 NANOSLEEP.SYNCS 0x989680 ;  /* 0x009896800000895d */ /* 0x002fea0003900000 */
[----:B------:R-:W1:Y:S02]  /*7590*/  @!P0 SYNCS.PHASECHK.TRANS64 P0, [R9+URZ], R4 ;  /* 0x00000004090085a7 */ /* 0x000e64000800007f */
[----:B-1----:R-:W-:Y:S05]  /*75a0*/  @!P0 BRA `(.L_x_147) ;  /* 0xfffffffc00f08947 */ /* 0x002fea000383ffff */
[----:B------:R-:W-:Y:S05]  /*75b0*/  BRA `(.L_x_191) ;  /* 0xfffffff0001c7947 */ /* 0x000fea000383ffff */
.L_x_148:
[----:B0-----:R0:W1:Y:S02]  /*75c0*/  SYNCS.PHASECHK.TRANS64.TRYWAIT P0, [R6+URZ], R5 ;  /* 0x00000005060075a7 */ /* 0x001064000800017f */
[----:B-1----:R-:W-:Y:S05]  /*75d0*/  @!P0 NANOSLEEP.SYNCS 0x989680 ;  /* 0x009896800000895d */ /* 0x002fea0003900000 */
[----:B------:R-:W1:Y:S02]  /*75e0*/  @!P0 SYNCS.PHASECHK.TRANS64 P0, [R6+URZ], R5 ;  /* 0x00000005060085a7 */ /* 0x000e64000800007f */
[----:B-1----:R-:W-:Y:S05]  /*75f0*/  @!P0 BRA `(.L_x_148) ;  /* 0xfffffffc00f08947 */ /* 0x002fea000383ffff */
[----:B------:R-:W-:Y:S05]  /*7600*/  BRA `(.L_x_192) ;  /* 0xfffffff0002c7947 */ /* 0x000fea000383ffff */
.L_x_149:
[----:B0-----:R0:W1:Y:S02]  /*7610*/  SYNCS.PHASECHK.TRANS64.TRYWAIT P0, [R9+URZ], R4 ;  /* 0x00000004090075a7 */ /* 0x001064000800017f */
[----:B-1----:R-:W-:Y:S05]  /*7620*/  @!P0 NANOSLEEP.SYNCS 0x989680 ;  /* 0x009896800000895d */ /* 0x002fea0003900000 */
[----:B------:R-:W1:Y:S02]  /*7630*/  @!P0 SYNCS.PHASECHK.TRANS64 P0, [R9+URZ], R4 ;  /* 0x00000004090085a7 */ /* 0x000e64000800007f */
[----:B-1----:R-:W-:Y:S05]  /*7640*/  @!P0 BRA `(.L_x_149) ;  /* 0xfffffffc00f08947 */ /* 0x002fea000383ffff */
[----:B------:R-:W-:Y:S05]  /*7650*/  BRA `(.L_x_193) ;  /* 0xfffffff0003c7947 */ /* 0x000fea000383ffff */
.L_x_150:
[----:B0-----:R0:W1:Y:S02]  /*7660*/  SYNCS.PHASECHK.TRANS64.TRYWAIT P0, [R6+URZ], R5 ;  /* 0x00000005060075a7 */ /* 0x001064000800017f */
[----:B-1----:R-:W-:Y:S05]  /*7670*/  @!P0 NANOSLEEP.SYNCS 0x989680 ;  /* 0x009896800000895d */ /* 0x002fea0003900000 */
[----:B------:R-:W1:Y:S02]  /*7680*/  @!P0 SYNCS.PHASECHK.TRANS64 P0, [R6+URZ], R5 ;  /* 0x00000005060085a7 */ /* 0x000e64000800007f */
[----:B-1----:R-:W-:Y:S05]  /*7690*/  @!P0 BRA `(.L_x_150) ;  /* 0xfffffffc00f08947 */ /* 0x002fea000383ffff */
[----:B------:R-:W-:Y:S05]  /*76a0*/  BRA `(.L_x_194) ;  /* 0xfffffff0004c7947 */ /* 0x000fea000383ffff */
.L_x_151:
[----:B0-----:R0:W1:Y:S02]  /*76b0*/  SYNCS.PHASECHK.TRANS64.TRYWAIT P0, [R9+URZ], R4 ;  /* 0x00000004090075a7 */ /* 0x001064000800017f */
[----:B-1----:R-:W-:Y:S05]  /*76c0*/  @!P0 NANOSLEEP.SYNCS 0x989680 ;  /* 0x009896800000895d */ /* 0x002fea0003900000 */
[----:B------:R-:W1:Y:S02]  /*76d0*/  @!P0 SYNCS.PHASECHK.TRANS64 P0, [R9+URZ], R4 ;  /* 0x00000004090085a7 */ /* 0x000e64000800007f */
[----:B-1----:R-:W-:Y:S05]  /*76e0*/  @!P0 BRA `(.L_x_151) ;  /* 0xfffffffc00f08947 */ /* 0x002fea000383ffff */
[----:B------:R-:W-:Y:S05]  /*76f0*/  BRA `(.L_x_195) ;  /* 0xfffffff0005c7947 */ /* 0x000fea000383ffff */
.L_x_152:
[----:B0-----:R0:W1:Y:S02]  /*7700*/  SYNCS.PHASECHK.TRANS64.TRYWAIT P0, [R6+URZ], R5 ;  /* 0x00000005060075a7 */ /* 0x001064000800017f */
[----:B-1----:R-:W-:Y:S05]  /*7710*/  @!P0 NANOSLEEP.SYNCS 0x989680 ;  /* 0x009896800000895d */ /* 0x002fea0003900000 */
[----:B------:R-:W1:Y:S02]  /*7720*/  @!P0 SYNCS.PHASECHK.TRANS64 P0, [R6+URZ], R5 ;  /* 0x00000005060085a7 */ /* 0x000e64000800007f */
[----:B-1----:R-:W-:Y:S05]  /*7730*/  @!P0 BRA `(.L_x_152) ;  /* 0xfffffffc00f08947 */ /* 0x002fea000383ffff */
[----:B------:R-:W-:Y:S05]  /*7740*/  BRA `(.L_x_196) ;  /* 0xfffffff0006c7947 */ /* 0x000fea000383ffff */
.L_x_153:
[----:B0-----:R0:W1:Y:S02]  /*7750*/  SYNCS.PHASECHK.TRANS64.TRYWAIT P0, [R9+URZ], R4 ;  /* 0x00000004090075a7 */ /* 0x001064000800017f */
[----:B-1----:R-:W-:Y:S05]  /*7760*/  @!P0 NANOSLEEP.SYNCS 0x989680 ;  /* 0x009896800000895d */ /* 0x002fea0003900000 */
[----:B------:R-:W1:Y:S02]  /*7770*/  @!P0 SYNCS.PHASECHK.TRANS64 P0, [R9+URZ], R4 ;  /* 0x00000004090085a7 */ /* 0x000e64000800007f */
[----:B-1----:R-:W-:Y:S05]  /*7780*/  @!P0 BRA `(.L_x_153) ;  /* 0xfffffffc00f08947 */ /* 0x002fea000383ffff */
[----:B------:R-:W-:Y:S05]  /*7790*/  BRA `(.L_x_197) ;  /* 0xfffffff0007c7947 */ /* 0x000fea000383ffff */
.L_x_154:
[----:B0-----:R0:W1:Y:S02]  /*77a0*/  SYNCS.PHASECHK.TRANS64.TRYWAIT P0, [R6+URZ], R5 ;  /* 0x00000005060075a7 */ /* 0x001064000800017f */
[----:B-1----:R-:W-:Y:S05]  /*77b0*/  @!P0 NANOSLEEP.SYNCS 0x989680 ;  /* 0x009896800000895d */ /* 0x002fea0003900000 */
[----:B------:R-:W1:Y:S02]  /*77c0*/  @!P0 SYNCS.PHASECHK.TRANS64 P0, [R6+URZ], R5 ;  /* 0x00000005060085a7 */ /* 0x000e64000800007f */
[----:B-1----:R-:W-:Y:S05]  /*77d0*/  @!P0 BRA `(.L_x_154) ;  /* 0xfffffffc00f08947 */ /* 0x002fea000383ffff */
[----:B------:R-:W-:Y:S05]  /*77e0*/  BRA `(.L_x_198) ;  /* 0xfffffff0008c7947 */ /* 0x000fea000383ffff */
.L_x_155:
[----:B-1----:R1:W2:Y:S02]  /*77f0*/  SYNCS.PHASECHK.TRANS64.TRYWAIT P0, [R9+URZ], R4 ;  /* 0x00000004090075a7 */ /* 0x0022a4000800017f */
[----:B--2---:R-:W-:Y:S05]  /*7800*/  @!P0 NANOSLEEP.SYNCS 0x989680 ;  /* 0x009896800000895d */ /* 0x004fea0003900000 */
[----:B------:R-:W2:Y:S02]  /*7810*/  @!P0 SYNCS.PHASECHK.TRANS64 P0, [R9+URZ], R4 ;  /* 0x00000004090085a7 */ /* 0x000ea4000800007f */
[----:B--2---:R-:W-:Y:S05]  /*7820*/  @!P0 BRA `(.L_x_155) ;  /* 0xfffffffc00f08947 */ /* 0x004fea000383ffff */
[----:B------:R-:W-:Y:S05]  /*7830*/  BRA `(.L_x_199) ;  /* 0xfffffff000947947 */ /* 0x000fea000383ffff */
.L_x_200:
[----:B------:R-:W-:-:S00]  /*7840*/  BRA `(.L_x_200) ;  /* 0xfffffffc00fc7947 */ /* 0x000fc0000383ffff */
[----:B------:R-:W-:-:S00]  /*7850*/  NOP ;  /* 0x0000000000007918 */ /* 0x000fc00000000000 */
        /* <DEDUP_REMOVED lines=10> */
.L_x_201:


//--------------------- .nv.global.init           --------------------------
	.section	.nv.global.init,"aw",@progbits
.nv.global.init:
	.type		$str$22,@object
	.size		$str$22,($str$23 - $str$22)
$str$22:
        /*0000*/ 	.byte	0x6b, 0x5f, 0x74, 0x69, 0x6c, 0x65, 0x5f, 0x63, 0x6f, 0x75, 0x6e, 0x74, 0x20, 0x3e, 0x3d, 0x20
        /*0010*/ 	.byte	0x31, 0x00
	.type		$str$23,@object
	.size		$str$23,(__unnamed_1 - $str$23)
$str$23:
        /*0012*/ 	.byte	0x2f, 0x74, 0x6d, 0x70, 0x2f, 0x63, 0x75, 0x74, 0x6c, 0x61, 0x73, 0x73, 0x5f, 0x73, 0x77, 0x65
        /*0022*/ 	.byte	0x65, 0x70, 0x5f, 0x73, 0x72, 0x63, 0x2f, 0x69, 0x6e, 0x63, 0x6c, 0x75, 0x64, 0x65, 0x2f, 0x63
        /*0032*/ 	.byte	0x75, 0x74, 0x6c, 0x61, 0x73, 0x73, 0x2f, 0x67, 0x65, 0x6d, 0x6d, 0x2f, 0x63, 0x6f, 0x6c, 0x6c
        /*0042*/ 	.byte	0x65, 0x63, 0x74, 0x69, 0x76, 0x65, 0x2f, 0x73, 0x6d, 0x39, 0x30, 0x5f, 0x6d, 0x6d, 0x61, 0x5f
        /*0052*/ 	.byte	0x74, 0x6d, 0x61, 0x5f, 0x67, 0x6d, 0x6d, 0x61, 0x5f, 0x73, 0x73, 0x5f, 0x77, 0x61, 0x72, 0x70
        /*0062*/ 	.byte	0x73, 0x70, 0x65, 0x63, 0x69, 0x61, 0x6c, 0x69, 0x7a, 0x65, 0x64, 0x2e, 0x68, 0x70, 0x70, 0x00
	.type		__unnamed_1,@object
	.size		__unnamed_1,(.L_0 - __unnamed_1)
__unnamed_1:
        /*0072*/ 	.byte	0x76, 0x6f, 0x69, 0x64, 0x20, 0x63, 0x75, 0x74, 0x6c, 0x61, 0x73, 0x73, 0x3a, 0x3a, 0x67, 0x65
        /* <DEDUP_REMOVED lines=171> */
        /*0b32*/ 	.byte	0x65, 0x3a, 0x3a, 0x69, 0x64, 0x65, 0x6e, 0x74, 0x69, 0x74, 0x79, 0x5d, 0x00
.L_0:


//--------------------- .nv.shared._ZN7cutlass13device_kernelINS_4gemm6kernel13GemmUniversalIN4cute5tupleIJiiiiEEENS1_10collective13CollectiveMmaINS1_34MainloopSm90TmaGmmaWarpSpecializedILi37ENS5_IJNS4_1CILi1EEESB_SB_EEENS1_35KernelTmaWarpSpecializedCooperativeEEENS5_IJNSA_ILi128EEENSA_ILi64EEENSA_ILi32EEEEEEaNS5_IJlSB_lEEEaSJ_NS4_8TiledMMAINS4_8MMA_AtomIJNS4_4SM904GMMA26MMA_64x64x32_S32S8S8_SS_TNEEEENS4_6LayoutINS5_IJNSA_ILi2EEESB_SB_EEENS5_IJSB_NSA_ILi0EEEST_EEEEENS5_IJNS4_10UnderscoreESW_SW_EEEEENS4_13SM90_TMA_LOADENS4_14ComposedLayoutINS4_7SwizzleILi1ELi4ELi3EEENS4_18smem_ptr_flag_bitsILi8EEENSQ_INS5_IJNSA_ILi8EEESH_EEENS5_IJSH_SB_EEEEEEEvNS4_8identityESZ_S19_vS1A_EENS_8epilogue10collective6detail29Sm90TmaWarpSpecializedAdapterINS1D_15DefaultEpilogueIaSJ_SJ_NS1C_6thread17LinearCombinationIaLi1EiiLNS1H_9ScaleType4KindE0ELNS_15FloatRoundStyleE2EaEENS1_15EpilogueDefaultEEEEEvvEEEEvNT_6ParamsE --------------------------
	.section	.nv.shared._ZN7cutlass13device_kernelINS_4gemm6kernel13GemmUniversalIN4cute5tupleIJiiiiEEENS1_10collective13CollectiveMmaINS1_34MainloopSm90TmaGmmaWarpSpecializedILi37ENS5_IJNS4_1CILi1EEESB_SB_EEENS1_35KernelTmaWarpSpecializedCooperativeEEENS5_IJNSA_ILi128EEENSA_ILi64EEENSA_ILi32EEEEEEaNS5_IJlSB_lEEEaSJ_NS4_8TiledMMAINS4_8MMA_AtomIJNS4_4SM904GMMA26MMA_64x64x32_S32S8S8_SS_TNEEEENS4_6LayoutINS5_IJNSA_ILi2EEESB_SB_EEENS5_IJSB_NSA_ILi0EEEST_EEEEENS5_IJNS4_10UnderscoreESW_SW_EEEEENS4_13SM90_TMA_LOADENS4_14ComposedLayoutINS4_7SwizzleILi1ELi4ELi3EEENS4_18smem_ptr_flag_bitsILi8EEENSQ_INS5_IJNSA_ILi8EEESH_EEENS5_IJSH_SB_EEEEEEEvNS4_8identityESZ_S19_vS1A_EENS_8epilogue10collective6detail29Sm90TmaWarpSpecializedAdapterINS1D_15DefaultEpilogueIaSJ_SJ_NS1C_6thread17LinearCombinationIaLi1EiiLNS1H_9ScaleType4KindE0ELNS_15FloatRoundStyleE2EaEENS1_15EpilogueDefaultEEEEEvvEEEEvNT_6ParamsE,"aw",@nobits
	.sectionflags	@""
	.align	16
	.zero		1024


//--------------------- .nv.shared.reserved.0     --------------------------
	.section	.nv.shared.reserved.0,"aw",@nobits
	.weak		__nv_reservedSMEM_offset_0_alias
	.size		__nv_reservedSMEM_offset_0_alias, 0, 0
	.other		__nv_reservedSMEM_offset_0_alias,@"STO_CUDA_RESERVED_SHARED STV_DEFAULT"
__nv_reservedSMEM_offset_0_alias:
	.zero		0


//--------------------- .nv.global                --------------------------
	.section	.nv.global,"aw",@nobits
.nv.global:
	.type		_ZN40_INTERNAL_f9a03df3_4_k_cu_69f85029_143864cute1_E,@object
	.size		_ZN40_INTERNAL_f9a03df3_4_k_cu_69f85029_143864cute1_E,(_ZN40_INTERNAL_f9a03df3_4_k_cu_69f85029_143864cuda3std3__45__cpo6cbeginE - _ZN40_INTERNAL_f9a03df3_4_k_cu_69f85029_143864cute1_E)
_ZN40_INTERNAL_f9a03df3_4_k_cu_69f85029_143864cute1_E:
	.zero		1
	.type		_ZN40_INTERNAL_f9a03df3_4_k_cu_69f85029_143864cuda3std3__45__cpo6cbeginE,@object
	.size		_ZN40_INTERNAL_f9a03df3_4_k_cu_69f85029_143864cuda3std3__45__cpo6cbeginE,(_ZN40_INTERNAL_f9a03df3_4_k_cu_69f85029_143864cuda3std3__48in_placeE - _ZN40_INTERNAL_f9a03df3_4_k_cu_69f85029_143864cuda3std3__45__cpo6cbeginE)
_ZN40_INTERNAL_f9a03df3_4_k_cu_69f85029_143864cuda3std3__45__cpo6cbeginE:
	.zero		1
	.type		_ZN40_INTERNAL_f9a03df3_4_k_cu_69f85029_143864cuda3std3__48in_placeE,@object
	.size		_ZN40_INTERNAL_f9a03df3_4_k_cu_69f85029_143864cuda3std3__48in_placeE,(_ZN40_INTERNAL_f9a03df3_4_k_cu_69f85029_143864cuda3std6ranges3__45__cpo9iter_moveE - _ZN40_INTERNAL_f9a03df3_4_k_cu_69f85029_143864cuda3std3__48in_placeE)
_ZN40_INTERNAL_f9a03df3_4_k_cu_69f85029_143864cuda3std3__48in_placeE:
	.zero		1
	.type		_ZN40_INTERNAL_f9a03df3_4_k_cu_69f85029_143864cuda3std6ranges3__45__cpo9iter_moveE,@object
	.size		_ZN40_INTERNAL_f9a03df3_4_k_cu_69f85029_143864cuda3std6ranges3__45__cpo9iter_moveE,(_ZN40_INTERNAL_f9a03df3_4_k_cu_69f85029_143864cuda3std3__45__cpo5beginE - _ZN40_INTERNAL_f9a03df3_4_k_cu_69f85029_143864cuda3std6ranges3__45__cpo9iter_moveE)
_ZN40_INTERNAL_f9a03df3_4_k_cu_69f85029_143864cuda3std6ranges3__45__cpo9iter_moveE:
	.zero		1
	.type		_ZN40_INTERNAL_f9a03df3_4_k_cu_69f85029_143864cuda3std3__45__cpo5beginE,@object
	.size		_ZN40_INTERNAL_f9a03df3_4_k_cu_69f85029_143864cuda3std3__45__cpo5beginE,(_ZN40_INTERNAL_f9a03df3_4_k_cu_69f85029_143864cuda3std3__442_GLOBAL__N__f9a03df3_4_k_cu_69f85029_143866ignoreE - _ZN40_INTERNAL_f9a03df3_4_k_cu_69f85029_143864cuda3std3__45__cpo5beginE)
_ZN40_INTERNAL_f9a03df3_4_k_cu_69f85029_143864cuda3std3__45__cpo5beginE:
	.zero		1
	.type		_ZN40_INTERNAL_f9a03df3_4_k_cu_69f85029_143864cuda3std3__442_GLOBAL__N__f9a03df3_4_k_cu_69f85029_143866ignoreE,@object
	.size		_ZN40_INTERNAL_f9a03df3_4_k_cu_69f85029_143864cuda3std3__442_GLOBAL__N__f9a03df3_4_k_cu_69f85029_143866ignoreE,(_ZN40_INTERNAL_f9a03df3_4_k_cu_69f85029_143864cute7productE - _ZN40_INTERNAL_f9a03df3_4_k_cu_69f85029_143864cuda3std3__442_GLOBAL__N__f9a03df3_4_k_cu_69f85029_143866ignoreE)
_ZN40_INTERNAL_f9a03df3_4_k_cu_69f85029_143864cuda3std3__442_GLOBAL__N__f9a03df3_4_k_cu_69f85029_143866ignoreE:
	.zero		1
	.type		_ZN40_INTERNAL_f9a03df3_4_k_cu_69f85029_143864cute7productE,@object
	.size		_ZN40_INTERNAL_f9a03df3_4_k_cu_69f85029_143864cute7productE,(_ZN40_INTERNAL_f9a03df3_4_k_cu_69f85029_143864cuda3std3__45__cpo3endE - _ZN40_INTERNAL_f9a03df3_4_k_cu_69f85029_143864cute7productE)
_ZN40_INTERNAL_f9a03df3_4_k_cu_69f85029_143864cute7productE:
	.zero		1
	.type		_ZN40_INTERNAL_f9a03df3_4_k_cu_69f85029_143864cuda3std3__45__cpo3endE,@object
	.size		_ZN40_INTERNAL_f9a03df3_4_k_cu_69f85029_143864cuda3std3__45__cpo3endE,(_ZN40_INTERNAL_f9a03df3_4_k_cu_69f85029_143864cuda3std3__419piecewise_constructE - _ZN40_INTERNAL_f9a03df3_4_k_cu_69f85029_143864cuda3std3__45__cpo3endE)
_ZN40_INTERNAL_f9a03df3_4_k_cu_69f85029_143864cuda3std3__45__cpo3endE:
	.zero		1
	.type		_ZN40_INTERNAL_f9a03df3_4_k_cu_69f85029_143864cuda3std3__419piecewise_constructE,@object
	.size		_ZN40_INTERNAL_f9a03df3_4_k_cu_69f85029_143864cuda3std3__419piecewise_constructE,(_ZN40_INTERNAL_f9a03df3_4_k_cu_69f85029_143864cuda3std3__45__cpo4cendE - _ZN40_INTERNAL_f9a03df3_4_k_cu_69f85029_143864cuda3std3__419piecewise_constructE)
_ZN40_INTERNAL_f9a03df3_4_k_cu_69f85029_143864cuda3std3__419piecewise_constructE:
	.zero		1
	.type		_ZN40_INTERNAL_f9a03df3_4_k_cu_69f85029_143864cuda3std3__45__cpo4cendE,@object
	.size		_ZN40_INTERNAL_f9a03df3_4_k_cu_69f85029_143864cuda3std3__45__cpo4cendE,(_ZN40_INTERNAL_f9a03df3_4_k_cu_69f85029_143864cuda3std6ranges3__45__cpo4swapE - _ZN40_INTERNAL_f9a03df3_4_k_cu_69f85029_143864cuda3std3__45__cpo4cendE)
_ZN40_INTERNAL_f9a03df3_4_k_cu_69f85029_143864cuda3std3__45__cpo4cendE:
	.zero		1
	.type		_ZN40_INTERNAL_f9a03df3_4_k_cu_69f85029_143864cuda3std6ranges3__45__cpo4swapE,@object
	.size		_ZN40_INTERNAL_f9a03df3_4_k_cu_69f85029_143864cuda3std6ranges3__45__cpo4swapE,(.L_8 - _ZN40_INTERNAL_f9a03df3_4_k_cu_69f85029_143864cuda3std6ranges3__45__cpo4swapE)
_ZN40_INTERNAL_f9a03df3_4_k_cu_69f85029_143864cuda3std6ranges3__45__cpo4swapE:
	.zero		1
.L_8:


//--------------------- .nv.constant0._ZN7cutlass13device_kernelINS_4gemm6kernel13GemmUniversalIN4cute5tupleIJiiiiEEENS1_10collective13CollectiveMmaINS1_34MainloopSm90TmaGmmaWarpSpecializedILi37ENS5_IJNS4_1CILi1EEESB_SB_EEENS1_35KernelTmaWarpSpecializedCooperativeEEENS5_IJNSA_ILi128EEENSA_ILi64EEENSA_ILi32EEEEEEaNS5_IJlSB_lEEEaSJ_NS4_8TiledMMAINS4_8MMA_AtomIJNS4_4SM904GMMA26MMA_64x64x32_S32S8S8_SS_TNEEEENS4_6LayoutINS5_IJNSA_ILi2EEESB_SB_EEENS5_IJSB_NSA_ILi0EEEST_EEEEENS5_IJNS4_10UnderscoreESW_SW_EEEEENS4_13SM90_TMA_LOADENS4_14ComposedLayoutINS4_7SwizzleILi1ELi4ELi3EEENS4_18smem_ptr_flag_bitsILi8EEENSQ_INS5_IJNSA_ILi8EEESH_EEENS5_IJSH_SB_EEEEEEEvNS4_8identityESZ_S19_vS1A_EENS_8epilogue10collective6detail29Sm90TmaWarpSpecializedAdapterINS1D_15DefaultEpilogueIaSJ_SJ_NS1C_6thread17LinearCombinationIaLi1EiiLNS1H_9ScaleType4KindE0ELNS_15FloatRoundStyleE2EaEENS1_15EpilogueDefaultEEEEEvvEEEEvNT_6ParamsE --------------------------
	.section	.nv.constant0._ZN7cutlass13device_kernelINS_4gemm6kernel13GemmUniversalIN4cute5tupleIJiiiiEEENS1_10collective13CollectiveMmaINS1_34MainloopSm90TmaGmmaWarpSpecializedILi37ENS5_IJNS4_1CILi1EEESB_SB_EEENS1_35KernelTmaWarpSpecializedCooperativeEEENS5_IJNSA_ILi128EEENSA_ILi64EEENSA_ILi32EEEEEEaNS5_IJlSB_lEEEaSJ_NS4_8TiledMMAINS4_8MMA_AtomIJNS4_4SM904GMMA26MMA_64x64x32_S32S8S8_SS_TNEEEENS4_6LayoutINS5_IJNSA_ILi2EEESB_SB_EEENS5_IJSB_NSA_ILi0EEEST_EEEEENS5_IJNS4_10UnderscoreESW_SW_EEEEENS4_13SM90_TMA_LOADENS4_14ComposedLayoutINS4_7SwizzleILi1ELi4ELi3EEENS4_18smem_ptr_flag_bitsILi8EEENSQ_INS5_IJNSA_ILi8EEESH_EEENS5_IJSH_SB_EEEEEEEvNS4_8identityESZ_S19_vS1A_EENS_8epilogue10collective6detail29Sm90TmaWarpSpecializedAdapterINS1D_15DefaultEpilogueIaSJ_SJ_NS1C_6thread17LinearCombinationIaLi1EiiLNS1H_9ScaleType4KindE0ELNS_15FloatRoundStyleE2EaEENS1_15EpilogueDefaultEEEEEvvEEEEvNT_6ParamsE,"a",@progbits
	.sectionflags	@""
	.align	4
.nv.constant0._ZN7cutlass13device_kernelINS_4gemm6kernel13GemmUniversalIN4cute5tupleIJiiiiEEENS1_10collective13CollectiveMmaINS1_34MainloopSm90TmaGmmaWarpSpecializedILi37ENS5_IJNS4_1CILi1EEESB_SB_EEENS1_35KernelTmaWarpSpecializedCooperativeEEENS5_IJNSA_ILi128EEENSA_ILi64EEENSA_ILi32EEEEEEaNS5_IJlSB_lEEEaSJ_NS4_8TiledMMAINS4_8MMA_AtomIJNS4_4SM904GMMA26MMA_64x64x32_S32S8S8_SS_TNEEEENS4_6LayoutINS5_IJNSA_ILi2EEESB_SB_EEENS5_IJSB_NSA_ILi0EEEST_EEEEENS5_IJNS4_10UnderscoreESW_SW_EEEEENS4_13SM90_TMA_LOADENS4_14ComposedLayoutINS4_7SwizzleILi1ELi4ELi3EEENS4_18smem_ptr_flag_bitsILi8EEENSQ_INS5_IJNSA_ILi8EEESH_EEENS5_IJSH_SB_EEEEEEEvNS4_8identityESZ_S19_vS1A_EENS_8epilogue10collective6detail29Sm90TmaWarpSpecializedAdapterINS1D_15DefaultEpilogueIaSJ_SJ_NS1C_6thread17LinearCombinationIaLi1EiiLNS1H_9ScaleType4KindE0ELNS_15FloatRoundStyleE2EaEENS1_15EpilogueDefaultEEEEEvvEEEEvNT_6ParamsE:
	.zero		1664


//--------------------- SYMBOLS --------------------------

	.type		.nv.reservedSmem.offset0,@object
	.size		.nv.reservedSmem.offset0,0x4
	.type		__assertfail,@function
